	.target	sm_100a

	.elftype	@"ET_EXEC"


//--------------------- .note.nv.tkinfo           --------------------------
	.section	.note.nv.tkinfo,"",@"SHT_NOTE"
	.sectionflags	@"SHF_NOTE_NV_TKINFO"
	.tkinfo
        /*0018*/ 	.word	0x00000081
        /*0030*/ 	.string	""
        /*0030*/ 	.string	"ptxas-blackwell"
        /*0030*/ 	.string	"Cuda compilation tools, release 12.9, V12.9.86"
        /*0030*/ 	.string	"Build cuda_12.9.r12.9/compiler.36037853_0"
        /*0030*/ 	.string	"-v  -suppress-debug-info  -lineinfo  -arch sm_100a "



//--------------------- .note.nv.cuver            --------------------------
	.section	.note.nv.cuver,"",@"SHT_NOTE"
	.sectionflags	@"SHF_NOTE_NV_CUVER"
        /*0018*/ 	.short	0x0001
        /*001a*/ 	.short	0x0064
        /*001c*/ 	.short	0x0001
        /*001e*/ 	.short	0x0000
        /*0020*/ 	.short	0x0001
        /*0022*/ 	.short	0x0000


//--------------------- .nv.info                  --------------------------
	.section	.nv.info,"",@"SHT_CUDA_INFO"
	.align	4


	//----- nvinfo : EIATTR_REGCOUNT
	.align		4
        /*0000*/ 	.byte	0x04, 0x2f
        /*0002*/ 	.short	(.L_4 - .L_3)
	.align		4
.L_3:
        /*0004*/ 	.word	index@(gluon_tcgen05)
        /*0008*/ 	.word	0x000000aa


	//----- nvinfo : EIATTR_FRAME_SIZE
	.align		4
.L_4:
        /*000c*/ 	.byte	0x04, 0x11
        /*000e*/ 	.short	(.L_6 - .L_5)
	.align		4
.L_5:
        /*0010*/ 	.word	index@($__internal_2_$__cuda_sm10x_tcgen05_guardrail_trap_unallocated_columns_being_dealloced)
        /*0014*/ 	.word	0x00000000


	//----- nvinfo : EIATTR_FRAME_SIZE
	.align		4
.L_6:
        /*0018*/ 	.byte	0x04, 0x11
        /*001a*/ 	.short	(.L_8 - .L_7)
	.align		4
.L_7:
        /*001c*/ 	.word	index@($__internal_1_$__cuda_sm10x_tcgen05_guardrail_trap_phase_invalid_during_alloc)
        /*0020*/ 	.word	0x00000000


	//----- nvinfo : EIATTR_FRAME_SIZE
	.align		4
.L_8:
        /*0024*/ 	.byte	0x04, 0x11
        /*0026*/ 	.short	(.L_10 - .L_9)
	.align		4
.L_9:
        /*0028*/ 	.word	index@($__internal_0_$__cuda_sm10x_tcgen05_guardrail_trap_col_being_dealloced_not_returned_by_alloc)
        /*002c*/ 	.word	0x00000000


	//----- nvinfo : EIATTR_FRAME_SIZE
	.align		4
.L_10:
        /*0030*/ 	.byte	0x04, 0x11
        /*0032*/ 	.short	(.L_12 - .L_11)
	.align		4
.L_11:
        /*0034*/ 	.word	index@(gluon_tcgen05)
        /*0038*/ 	.word	0x00000000


	//----- nvinfo : EIATTR_MIN_STACK_SIZE
	.align		4
.L_12:
        /*003c*/ 	.byte	0x04, 0x12
        /*003e*/ 	.short	(.L_14 - .L_13)
	.align		4
.L_13:
        /*0040*/ 	.word	index@(gluon_tcgen05)
        /*0044*/ 	.word	0x00000000
.L_14:


//--------------------- .nv.info.gluon_tcgen05    --------------------------
	.section	.nv.info.gluon_tcgen05,"",@"SHT_CUDA_INFO"
	.sectionflags	@""
	.align	4


	//----- nvinfo : EIATTR_CUDA_API_VERSION
	.align		4
        /*0000*/ 	.byte	0x04, 0x37
        /*0002*/ 	.short	(.L_16 - .L_15)
.L_15:
        /*0004*/ 	.word	0x00000081


	//----- nvinfo : EIATTR_KPARAM_INFO
	.align		4
.L_16:
        /*0008*/ 	.byte	0x04, 0x17
        /*000a*/ 	.short	(.L_18 - .L_17)
.L_17:
        /*000c*/ 	.word	0x00000000
        /*0010*/ 	.short	0x000a
        /*0012*/ 	.short	0x0048
        /*0014*/ 	.byte	0x00, 0xf4, 0x21, 0x00


	//----- nvinfo : EIATTR_KPARAM_INFO
	.align		4
.L_18:
        /*0018*/ 	.byte	0x04, 0x17
        /*001a*/ 	.short	(.L_20 - .L_19)
.L_19:
        /*001c*/ 	.word	0x00000000
        /*0020*/ 	.short	0x0009
        /*0022*/ 	.short	0x0040
        /*0024*/ 	.byte	0x00, 0xf4, 0x21, 0x00


	//----- nvinfo : EIATTR_KPARAM_INFO
	.align		4
.L_20:
        /*0028*/ 	.byte	0x04, 0x17
        /*002a*/ 	.short	(.L_22 - .L_21)
.L_21:
        /*002c*/ 	.word	0x00000000
        /*0030*/ 	.short	0x0008
        /*0032*/ 	.short	0x0038
        /*0034*/ 	.byte	0x00, 0xf0, 0x21, 0x00


	//----- nvinfo : EIATTR_KPARAM_INFO
	.align		4
.L_22:
        /*0038*/ 	.byte	0x04, 0x17
        /*003a*/ 	.short	(.L_24 - .L_23)
.L_23:
        /*003c*/ 	.word	0x00000000
        /*0040*/ 	.short	0x0007
        /*0042*/ 	.short	0x0030
        /*0044*/ 	.byte	0x00, 0xf0, 0x21, 0x00


	//----- nvinfo : EIATTR_KPARAM_INFO
	.align		4
.L_24:
        /*0048*/ 	.byte	0x04, 0x17
        /*004a*/ 	.short	(.L_26 - .L_25)
.L_25:
        /*004c*/ 	.word	0x00000000
        /*0050*/ 	.short	0x0006
        /*0052*/ 	.short	0x0028
        /*0054*/ 	.byte	0x00, 0xf0, 0x21, 0x00


	//----- nvinfo : EIATTR_KPARAM_INFO
	.align		4
.L_26:
        /*0058*/ 	.byte	0x04, 0x17
        /*005a*/ 	.short	(.L_28 - .L_27)
.L_27:
        /*005c*/ 	.word	0x00000000
        /*0060*/ 	.short	0x0005
        /*0062*/ 	.short	0x0020
        /*0064*/ 	.byte	0x00, 0xf0, 0x11, 0x00


	//----- nvinfo : EIATTR_KPARAM_INFO
	.align		4
.L_28:
        /*0068*/ 	.byte	0x04, 0x17
        /*006a*/ 	.short	(.L_30 - .L_29)
.L_29:
        /*006c*/ 	.word	0x00000000
        /*0070*/ 	.short	0x0004
        /*0072*/ 	.short	0x001c
        /*0074*/ 	.byte	0x00, 0xf0, 0x11, 0x00


	//----- nvinfo : EIATTR_KPARAM_INFO
	.align		4
.L_30:
        /*0078*/ 	.byte	0x04, 0x17
        /*007a*/ 	.short	(.L_32 - .L_31)
.L_31:
        /*007c*/ 	.word	0x00000000
        /*0080*/ 	.short	0x0003
        /*0082*/ 	.short	0x0018
        /*0084*/ 	.byte	0x00, 0xf0, 0x11, 0x00


	//----- nvinfo : EIATTR_KPARAM_INFO
	.align		4
.L_32:
        /*0088*/ 	.byte	0x04, 0x17
        /*008a*/ 	.short	(.L_34 - .L_33)
.L_33:
        /*008c*/ 	.word	0x00000000
        /*0090*/ 	.short	0x0002
        /*0092*/ 	.short	0x0010
        /*0094*/ 	.byte	0x00, 0xf4, 0x21, 0x00


	//----- nvinfo : EIATTR_KPARAM_INFO
	.align		4
.L_34:
        /*0098*/ 	.byte	0x04, 0x17
        /*009a*/ 	.short	(.L_36 - .L_35)
.L_35:
        /*009c*/ 	.word	0x00000000
        /*00a0*/ 	.short	0x0001
        /*00a2*/ 	.short	0x0008
        /*00a4*/ 	.byte	0x00, 0xf4, 0x21, 0x00


	//----- nvinfo : EIATTR_KPARAM_INFO
	.align		4
.L_36:
        /*00a8*/ 	.byte	0x04, 0x17
        /*00aa*/ 	.short	(.L_38 - .L_37)
.L_37:
        /*00ac*/ 	.word	0x00000000
        /*00b0*/ 	.short	0x0000
        /*00b2*/ 	.short	0x0000
        /*00b4*/ 	.byte	0x00, 0xf4, 0x21, 0x00


	//----- nvinfo : EIATTR_AT_ENTRY_FRAGMENTS
	.align		4
.L_38:
        /*00b8*/ 	.byte	0x04, 0x4f
        /*00ba*/ 	.short	(.L_40 - .L_39)


	//   ....[0]....
.L_39:
        /*00bc*/ 	.word	0x00000004


	//----- nvinfo : EIATTR_RESERVED_SMEM_USED
	.align		4
.L_40:
        /*00c0*/ 	.byte	0x01, 0x41
	.zero		2


	//----- nvinfo : EIATTR_SPARSE_MMA_MASK
	.align		4
        /*00c4*/ 	.byte	0x03, 0x50
        /*00c6*/ 	.short	0x0000


	//----- nvinfo : EIATTR_TCGEN05_1CTA_USED
	.align		4
        /*00c8*/ 	.byte	0x01, 0x51
	.zero		2


	//----- nvinfo : EIATTR_MAXREG_COUNT
	.align		4
        /*00cc*/ 	.byte	0x03, 0x1b
        /*00ce*/ 	.short	0x00ff


	//----- nvinfo : EIATTR_NUM_BARRIERS
	.align		4
        /*00d0*/ 	.byte	0x02, 0x4c
        /*00d2*/ 	.byte	0x01
	.zero		1


	//----- nvinfo : EIATTR_INT_WARP_WIDE_INSTR_OFFSETS
	.align		4
        /*00d4*/ 	.byte	0x04, 0x31
        /*00d6*/ 	.short	(.L_42 - .L_41)


	//   ....[0]....
.L_41:
        /*00d8*/ 	.word	0x00001630


	//   ....[1]....
        /*00dc*/ 	.word	0x00001650


	//   ....[2]....
        /*00e0*/ 	.word	0x000016d0


	//   ....[3]....
        /*00e4*/ 	.word	0x000018d0


	//   ....[4]....
        /*00e8*/ 	.word	0x000018e0


	//   ....[5]....
        /*00ec*/ 	.word	0x00001940


	//   ....[6]....
        /*00f0*/ 	.word	0x00001950


	//   ....[7]....
        /*00f4*/ 	.word	0x00001b00


	//   ....[8]....
        /*00f8*/ 	.word	0x00001b10


	//   ....[9]....
        /*00fc*/ 	.word	0x00001ca0


	//   ....[10]....
        /*0100*/ 	.word	0x00001cd0


	//   ....[11]....
        /*0104*/ 	.word	0x00001cf0


	//   ....[12]....
        /*0108*/ 	.word	0x00001d30


	//   ....[13]....
        /*010c*/ 	.word	0x00001ed0


	//   ....[14]....
        /*0110*/ 	.word	0x00001ee0


	//   ....[15]....
        /*0114*/ 	.word	0x00002120


	//   ....[16]....
        /*0118*/ 	.word	0x00002130


	//   ....[17]....
        /*011c*/ 	.word	0x00002d50


	//   ....[18]....
        /*0120*/ 	.word	0x00002da0


	//----- nvinfo : EIATTR_COOP_GROUP_MASK_REGIDS
	.align		4
.L_42:
        /*0124*/ 	.byte	0x04, 0x29
        /*0126*/ 	.short	(.L_44 - .L_43)


	//   ....[0]....
.L_43:
        /*0128*/ 	.word	0xffffffff


	//   ....[1]....
        /*012c*/ 	.word	0xffffffff


	//   ....[2]....
        /*0130*/ 	.word	0xffffffff


	//   ....[3]....
        /*0134*/ 	.word	0xffffffff


	//   ....[4]....
        /*0138*/ 	.word	0xffffffff


	//   ....[5]....
        /*013c*/ 	.word	0xffffffff


	//   ....[6]....
        /*0140*/ 	.word	0xffffffff


	//   ....[7]....
        /*0144*/ 	.word	0xffffffff


	//   ....[8]....
        /*0148*/ 	.word	0xffffffff


	//   ....[9]....
        /*014c*/ 	.word	0xffffffff


	//----- nvinfo : EIATTR_COOP_GROUP_INSTR_OFFSETS
	.align		4
.L_44:
        /*0150*/ 	.byte	0x04, 0x28
        /*0152*/ 	.short	(.L_46 - .L_45)


	//   ....[0]....
.L_45:
        /*0154*/ 	.word	0x00000050


	//   ....[1]....
        /*0158*/ 	.word	0x00000310


	//   ....[2]....
        /*015c*/ 	.word	0x000004f0


	//   ....[3]....
        /*0160*/ 	.word	0x000009a0


	//   ....[4]....
        /*0164*/ 	.word	0x00000ae0


	//   ....[5]....
        /*0168*/ 	.word	0x00000f50


	//   ....[6]....
        /*016c*/ 	.word	0x00001090


	//   ....[7]....
        /*0170*/ 	.word	0x000014e0


	//   ....[8]....
        /*0174*/ 	.word	0x00002be0


	//   ....[9]....
        /*0178*/ 	.word	0x00002e50


	//----- nvinfo : EIATTR_VRC_CTA_INIT_COUNT
	.align		4
.L_46:
        /*017c*/ 	.byte	0x02, 0x4a
        /*017e*/ 	.byte	0x80
	.zero		1


	//----- nvinfo : EIATTR_MBARRIER_INSTR_OFFSETS
	.align		4
        /*0180*/ 	.byte	0x04, 0x39
        /*0182*/ 	.short	(.L_48 - .L_47)


	//   ....[0]....
.L_47:
        /*0184*/ 	.word	0x000016f0
        /*0188*/ 	.word	0x000000ff
        /*018c*/ 	.word	0x00006000
        /*0190*/ 	.short	0x0100
        /*0192*/ 	.byte	0x08
	.zero		1


	//   ....[1]....
        /*0194*/ 	.word	0x00001720
        /*0198*/ 	.word	0x000000ff
        /*019c*/ 	.word	0x00006010
        /*01a0*/ 	.short	0x0100
        /*01a2*/ 	.byte	0x08
	.zero		1


	//   ....[2]....
        /*01a4*/ 	.word	0x000017d0
        /*01a8*/ 	.word	0x000000ff
        /*01ac*/ 	.word	0x00006008
        /*01b0*/ 	.short	0x0100
        /*01b2*/ 	.byte	0x08
	.zero		1


	//   ....[3]....
        /*01b4*/ 	.word	0x000017e0
        /*01b8*/ 	.word	0x000000ff
        /*01bc*/ 	.word	0x00006018
        /*01c0*/ 	.short	0x0100
        /*01c2*/ 	.byte	0x08
	.zero		1


	//   ....[4]....
        /*01c4*/ 	.word	0x000019e0
        /*01c8*/ 	.word	0x000000ff
        /*01cc*/ 	.word	0x00006000
        /*01d0*/ 	.short	0x010a
        /*01d2*/ 	.byte	0x08
	.zero		1


	//   ....[5]....
        /*01d4*/ 	.word	0x00001b60
        /*01d8*/ 	.word	0x000000ff
        /*01dc*/ 	.word	0x00006010
        /*01e0*/ 	.short	0x010a
        /*01e2*/ 	.byte	0x08
	.zero		1


	//   ....[6]....
        /*01e4*/ 	.word	0x00001db0
        /*01e8*/ 	.word	0x000000ff
        /*01ec*/ 	.word	0x00006000
        /*01f0*/ 	.short	0x010a
        /*01f2*/ 	.byte	0x10
	.zero		1


	//   ....[7]....
        /*01f4*/ 	.word	0x00001f20
        /*01f8*/ 	.word	0x000000ff
        /*01fc*/ 	.word	0x00006010
        /*0200*/ 	.short	0x010a
        /*0202*/ 	.byte	0x10
	.zero		1


	//   ....[8]....
        /*0204*/ 	.word	0x00001ff0
        /*0208*/ 	.word	0x000000ff
        /*020c*/ 	.word	0x00006000
        /*0210*/ 	.short	0x0108
        /*0212*/ 	.byte	0x08
	.zero		1


	//   ....[9]....
        /*0214*/ 	.word	0x00002000
        /*0218*/ 	.word	0x000000ff
        /*021c*/ 	.word	0x00006010
        /*0220*/ 	.short	0x0108
        /*0222*/ 	.byte	0x08
	.zero		1


	//   ....[10]....
        /*0224*/ 	.word	0x00002050
        /*0228*/ 	.word	0x000000ff
        /*022c*/ 	.word	0x00006008
        /*0230*/ 	.short	0x0108
        /*0232*/ 	.byte	0x08
	.zero		1


	//   ....[11]....
        /*0234*/ 	.word	0x00002060
        /*0238*/ 	.word	0x000000ff
        /*023c*/ 	.word	0x00006018
        /*0240*/ 	.short	0x0108
        /*0242*/ 	.byte	0x08
	.zero		1


	//   ....[12]....
        /*0244*/ 	.word	0x00002e70
        /*0248*/ 	.word	0x000000ff
        /*024c*/ 	.word	0x00006000
        /*0250*/ 	.short	0x010a
        /*0252*/ 	.byte	0x08
	.zero		1


	//   ....[13]....
        /*0254*/ 	.word	0x00002ea0
        /*0258*/ 	.word	0x000000ff
        /*025c*/ 	.word	0x00006010
        /*0260*/ 	.short	0x010a
        /*0262*/ 	.byte	0x08
	.zero		1


	//   ....[14]....
        /*0264*/ 	.word	0x00002ed0
        /*0268*/ 	.word	0x000000ff
        /*026c*/ 	.word	0x00006000
        /*0270*/ 	.short	0x010a
        /*0272*/ 	.byte	0x10
	.zero		1


	//   ....[15]....
        /*0274*/ 	.word	0x00002f00
        /*0278*/ 	.word	0x000000ff
        /*027c*/ 	.word	0x00006010
        /*0280*/ 	.short	0x010a
        /*0282*/ 	.byte	0x10
	.zero		1


	//----- nvinfo : EIATTR_NUM_MBARRIERS
	.align		4
.L_48:
        /*0284*/ 	.byte	0x03, 0x38
        /*0286*/ 	.short	0x0004


	//----- nvinfo : EIATTR_EXIT_INSTR_OFFSETS
	.align		4
        /*0288*/ 	.byte	0x04, 0x1c
        /*028a*/ 	.short	(.L_50 - .L_49)


	//   ....[0]....
.L_49:
        /*028c*/ 	.word	0x00002e60


	//----- nvinfo : EIATTR_REQNTID
	.align		4
.L_50:
        /*0290*/ 	.byte	0x04, 0x10
        /*0292*/ 	.short	(.L_52 - .L_51)
.L_51:
        /*0294*/ 	.word	0x00000080
        /*0298*/ 	.word	0x00000001
        /*029c*/ 	.word	0x00000001


	//----- nvinfo : EIATTR_CRS_STACK_SIZE
	.align		4
.L_52:
        /*02a0*/ 	.byte	0x04, 0x1e
        /*02a2*/ 	.short	(.L_54 - .L_53)
.L_53:
        /*02a4*/ 	.word	0x00000000


	//----- nvinfo : EIATTR_CBANK_PARAM_SIZE
	.align		4
.L_54:
        /*02a8*/ 	.byte	0x03, 0x19
        /*02aa*/ 	.short	0x0050


	//----- nvinfo : EIATTR_PARAM_CBANK
	.align		4
        /*02ac*/ 	.byte	0x04, 0x0a
        /*02ae*/ 	.short	(.L_56 - .L_55)
	.align		4
.L_55:
        /*02b0*/ 	.word	index@(.nv.constant0.gluon_tcgen05)
        /*02b4*/ 	.short	0x0380
        /*02b6*/ 	.short	0x0050


	//----- nvinfo : EIATTR_SW_WAR
	.align		4
.L_56:
        /*02b8*/ 	.byte	0x04, 0x36
        /*02ba*/ 	.short	(.L_58 - .L_57)
.L_57:
        /*02bc*/ 	.word	0x00000008
.L_58:


//--------------------- .nv.compat                --------------------------
	.section	.nv.compat,"",@"SHT_CUDA_COMPAT_INFO"
	.align	4
        /*0000*/ 	.byte	0x02, 0x02, 0x02, 0x00, 0x02, 0x05, 0x05, 0x00, 0x02, 0x03, 0x03, 0x00, 0x02, 0x06, 0x01, 0x00


//--------------------- .nv.callgraph             --------------------------
	.section	.nv.callgraph,"",@"SHT_CUDA_CALLGRAPH"
	.align	4
	.sectionentsize	8
	.align		4
        /*0000*/ 	.word	0x00000000
	.align		4
        /*0004*/ 	.word	0xffffffff
	.align		4
        /*0008*/ 	.word	0x00000000
	.align		4
        /*000c*/ 	.word	0xfffffffe
	.align		4
        /*0010*/ 	.word	0x00000000
	.align		4
        /*0014*/ 	.word	0xfffffffd
	.align		4
        /*0018*/ 	.word	0x00000000
	.align		4
        /*001c*/ 	.word	0xfffffffc


//--------------------- .text.gluon_tcgen05       --------------------------
	.section	.text.gluon_tcgen05,"ax",@progbits
	.align	128
        .global         gluon_tcgen05
        .type           gluon_tcgen05,@function
        .size           gluon_tcgen05,(.L_x_77 - gluon_tcgen05)
        .other          gluon_tcgen05,@"STO_CUDA_ENTRY STV_DEFAULT"
gluon_tcgen05:
.text.gluon_tcgen05:
[----:B------:R-:W1:Y:S01]  /*0000*/  LDC R1, c[0x0][0x37c] ;  /* 0x0000df00ff017b82 */ /* 0x000e620000000800 */
[----:B------:R-:W2:Y:S02]  /*0010*/  S2R R0, SR_TID.X ;  /* 0x0000000000007919 */ /* 0x000ea40000002100 */
[----:B--2---:R-:W-:-:S13]  /*0020*/  ISETP.GE.U32.AND P2, PT, R0, 0x20, PT ;  /* 0x000000200000780c */ /* 0x004fda0003f46070 */
[----:B------:R-:W-:Y:S05]  /*0030*/  @P2 BRA `(.L_x_0) ;  /* 0x0000000000b82947 */ /* 0x000fea0003800000 */
[----:B------:R-:W2:Y:S01]  /*0040*/  S2UR UR6, SR_CgaCtaId ;  /* 0x00000000000679c3 */ /* 0x000ea20000008800 */
[----:B------:R-:W-:Y:S01]  /*0050*/  NOP ;  /* 0x0000000000007918 */ /* 0x000fe20000000000 */
[----:B------:R-:W-:Y:S02]  /*0060*/  UMOV UR4, 0x40 ;  /* 0x0000004000047882 */ /* 0x000fe40000000000 */
[----:B--2---:R-:W-:-:S09]  /*0070*/  ULEA UR4, UR6, UR4, 0x18 ;  /* 0x0000000406047291 */ /* 0x004fd2000f8ec0ff */
[----:B------:R-:W2:Y:S01]  /*0080*/  LDS.U8 R2, [UR4] ;  /* 0x00000004ff027984 */ /* 0x000ea20008000000 */
[----:B------:R-:W-:Y:S02]  /*0090*/  UMOV UR4, 0x400 ;  /* 0x0000040000047882 */ /* 0x000fe40000000000 */
[----:B------:R-:W-:Y:S01]  /*00a0*/  ULEA UR4, UR6, UR4, 0x18 ;  /* 0x0000000406047291 */ /* 0x000fe2000f8ec0ff */
[----:B--2---:R-:W-:-:S13]  /*00b0*/  ISETP.NE.AND P0, PT, R2, RZ, PT ;  /* 0x000000ff0200720c */ /* 0x004fda0003f05270 */
[----:B------:R-:W-:Y:S05]  /*00c0*/  @P0 BRA `(.L_x_1) ;  /* 0x00000000007c0947 */ /* 0x000fea0003800000 */
[----:B------:R-:W-:-:S13]  /*00d0*/  ELECT P0, URZ, PT ;  /* 0x0000000000ff782f */ /* 0x000fda0003800000 */
[----:B------:R-:W-:Y:S05]  /*00e0*/  @!P0 BRA `(.L_x_2) ;  /* 0x0000000000848947 */ /* 0x000fea0003800000 */
[----:B------:R-:W-:Y:S01]  /*00f0*/  UMOV UR5, 0x8 ;  /* 0x0000000800057882 */ /* 0x000fe20000000000 */
[----:B------:R-:W-:Y:S02]  /*0100*/  IMAD.MOV.U32 R5, RZ, RZ, 0x1 ;  /* 0x00000001ff057424 */ /* 0x000fe400078e00ff */
[----:B------:R-:W-:Y:S02]  /*0110*/  IMAD.MOV.U32 R3, RZ, RZ, 0xff ;  /* 0x000000ffff037424 */ /* 0x000fe400078e00ff */
[----:B------:R-:W-:Y:S04]  /*0120*/  DEPBAR.LE SB2, 0x36 ;  /* 0x0000ad800000791a */ /* 0x000fe80000000000 */
[----:B------:R-:W2:Y:S02]  /*0130*/  UTCATOMSWS.FIND_AND_SET.ALIGN UP0, UR5, UR5 ;  /* 0x00000005000575e3 */ /* 0x000ea40008000800 */
[----:B--2---:R-:W-:-:S04]  /*0140*/  PLOP3.LUT P0, PT, PT, PT, UP0, 0x80, 0x8 ;  /* 0x000000000008781c */ /* 0x004fc80003f0f008 */
[----:B------:R-:W-:-:S04]  /*0150*/  SEL R2, RZ, 0xffffffff, !P0 ;  /* 0xffffffffff027807 */ /* 0x000fc80004000000 */
[----:B------:R-:W-:Y:S01]  /*0160*/  ISETP.NE.AND P0, PT, R2, RZ, PT ;  /* 0x000000ff0200720c */ /* 0x000fe20003f05270 */
[----:B------:R-:W-:-:S12]  /*0170*/  IMAD.U32 R2, RZ, RZ, UR5 ;  /* 0x00000005ff027e24 */ /* 0x000fd8000f8e00ff */
[----:B------:R-:W-:Y:S05]  /*0180*/  @P0 BRA `(.L_x_3) ;  /* 0x0000000000240947 */ /* 0x000fea0003800000 */
.L_x_4:
[----:B------:R-:W-:Y:S05]  /*0190*/  NANOSLEEP 0x64 ;  /* 0x000000640000795d */ /* 0x000fea0003800000 */
[----:B------:R-:W-:-:S05]  /*01a0*/  UMOV UR5, 0x8 ;  /* 0x0000000800057882 */ /* 0x000fca0000000000 */
[----:B------:R-:W-:Y:S04]  /*01b0*/  DEPBAR.LE SB2, 0x36 ;  /* 0x0000ad800000791a */ /* 0x000fe80000000000 */
[----:B------:R-:W2:Y:S02]  /*01c0*/  UTCATOMSWS.FIND_AND_SET.ALIGN UP0, UR5, UR5 ;  /* 0x00000005000575e3 */ /* 0x000ea40008000800 */
[----:B--2---:R-:W-:-:S04]  /*01d0*/  PLOP3.LUT P0, PT, PT, PT, UP0, 0x80, 0x8 ;  /* 0x000000000008781c */ /* 0x004fc80003f0f008 */
[----:B------:R-:W-:-:S04]  /*01e0*/  SEL R2, RZ, 0xffffffff, !P0 ;  /* 0xffffffffff027807 */ /* 0x000fc80004000000 */
[----:B------:R-:W-:Y:S01]  /*01f0*/  ISETP.NE.AND P0, PT, R2, RZ, PT ;  /* 0x000000ff0200720c */ /* 0x000fe20003f05270 */
[----:B------:R-:W-:-:S12]  /*0200*/  IMAD.U32 R2, RZ, RZ, UR5 ;  /* 0x00000005ff027e24 */ /* 0x000fd8000f8e00ff */
[----:B------:R-:W-:Y:S05]  /*0210*/  @!P0 BRA `(.L_x_4) ;  /* 0xfffffffc00dc8947 */ /* 0x000fea000383ffff */
.L_x_3:
[C---:B------:R-:W-:Y:S01]  /*0220*/  VIADD R4, R2.reuse, 0x10 ;  /* 0x0000001002047836 */ /* 0x040fe20000000000 */
[----:B------:R-:W-:Y:S01]  /*0230*/  UMOV UR5, 0x50 ;  /* 0x0000005000057882 */ /* 0x000fe20000000000 */
[----:B------:R-:W-:Y:S01]  /*0240*/  SHF.L.U32 R3, R3, R2, RZ ;  /* 0x0000000203037219 */ /* 0x000fe200000006ff */
[----:B------:R-:W-:Y:S01]  /*0250*/  ULEA UR5, UR6, UR5, 0x18 ;  /* 0x0000000506057291 */ /* 0x000fe2000f8ec0ff */
[----:B------:R-:W-:Y:S01]  /*0260*/  IMAD.SHL.U32 R2, R2, 0x20, RZ ;  /* 0x0000002002027824 */ /* 0x000fe200078e00ff */
[----:B------:R-:W-:-:S04]  /*0270*/  SHF.L.U32 R4, R5, R4, RZ ;  /* 0x0000000405047219 */ /* 0x000fc800000006ff */
[----:B------:R-:W-:-:S05]  /*0280*/  LOP3.LUT R3, R4, R3, RZ, 0xfc, !PT ;  /* 0x0000000304037212 */ /* 0x000fca00078efcff */
[----:B------:R2:W-:Y:S04]  /*0290*/  ATOMS.OR RZ, [UR5], R3 ;  /* 0x00000003ffff798c */ /* 0x0005e8000b000005 */
[----:B------:R2:W-:Y:S01]  /*02a0*/  STS [UR4], R2 ;  /* 0x00000002ff007988 */ /* 0x0005e20008000804 */
[----:B------:R-:W-:Y:S05]  /*02b0*/  BRA `(.L_x_2) ;  /* 0x0000000000107947 */ /* 0x000fea0003800000 */
.L_x_1:
[----:B------:R-:W-:Y:S01]  /*02c0*/  IMAD.MOV.U32 R3, RZ, RZ, -0x1 ;  /* 0xffffffffff037424 */ /* 0x000fe200078e00ff */
[----:B------:R-:W-:-:S04]  /*02d0*/  MOV R2, 0x300 ;  /* 0x0000030000027802 */ /* 0x000fc80000000f00 */
[----:B------:R2:W-:Y:S03]  /*02e0*/  STS [UR4], R3 ;  /* 0x00000003ff007988 */ /* 0x0005e60008000804 */
[----:B-12---:R-:W-:Y:S05]  /*02f0*/  CALL.REL.NOINC `($__internal_1_$__cuda_sm10x_tcgen05_guardrail_trap_phase_invalid_during_alloc) ;  /* 0x0000002c00187944 */ /* 0x006fea0003c00000 */
.L_x_2:
[----:B------:R-:W-:Y:S05]  /*0300*/  WARPSYNC.ALL ;  /* 0x0000000000007948 */ /* 0x000fea0003800000 */
[----:B------:R-:W-:Y:S01]  /*0310*/  NOP ;  /* 0x0000000000007918 */ /* 0x000fe20000000000 */
.L_x_0:
[----:B------:R-:W3:Y:S08]  /*0320*/  S2UR UR4, SR_CgaCtaId ;  /* 0x00000000000479c3 */ /* 0x000ef00000008800 */
[----:B------:R-:W-:Y:S01]  /*0330*/  BAR.SYNC.DEFER_BLOCKING 0x0 ;  /* 0x0000000000007b1d */ /* 0x000fe20000010000 */
[----:B--2---:R-:W-:-:S05]  /*0340*/  LOP3.LUT R2, R0, 0x7f, RZ, 0xc0, !PT ;  /* 0x0000007f00027812 */ /* 0x004fca00078ec0ff */
[----:B------:R-:W-:Y:S02]  /*0350*/  UMOV UR8, 0x400 ;  /* 0x0000040000087882 */ /* 0x000fe40000000000 */
[----:B------:R-:W2:Y:S08]  /*0360*/  LDC R12, c[0x0][0x3a0] ;  /* 0x0000e800ff0c7b82 */ /* 0x000eb00000000800 */
[----:B------:R-:W4:Y:S01]  /*0370*/  S2UR UR9, SR_CTAID.Y ;  /* 0x00000000000979c3 */ /* 0x000f220000002600 */
[----:B---3--:R-:W-:-:S09]  /*0380*/  ULEA UR8, UR4, UR8, 0x18 ;  /* 0x0000000804087291 */ /* 0x008fd2000f8ec0ff */
[----:B------:R-:W3:Y:S01]  /*0390*/  LDS R4, [UR8] ;  /* 0x00000008ff047984 */ /* 0x000ee20008000800 */
[----:B------:R-:W-:Y:S06]  /*03a0*/  BAR.SYNC.DEFER_BLOCKING 0x0 ;  /* 0x0000000000007b1d */ /* 0x000fec0000010000 */
[----:B------:R-:W-:Y:S05]  /*03b0*/  @P2 BRA `(.L_x_5) ;  /* 0x0000000000182947 */ /* 0x000fea0003800000 */
[----:B------:R-:W-:Y:S01]  /*03c0*/  ELECT P0, URZ, PT ;  /* 0x0000000000ff782f */ /* 0x000fe20003800000 */
[----:B------:R-:W-:Y:S01]  /*03d0*/  IMAD.MOV.U32 R3, RZ, RZ, 0x1 ;  /* 0x00000001ff037424 */ /* 0x000fe200078e00ff */
[----:B------:R-:W-:Y:S01]  /*03e0*/  UMOV UR5, 0x40 ;  /* 0x0000004000057882 */ /* 0x000fe20000000000 */
[----:B------:R-:W-:Y:S01]  /*03f0*/  UVIRTCOUNT.DEALLOC.SMPOOL 0x80 ;  /* 0x000000800000784c */ /* 0x000fe20000000000 */
[----:B------:R-:W-:-:S09]  /*0400*/  ULEA UR5, UR4, UR5, 0x18 ;  /* 0x0000000504057291 */ /* 0x000fd2000f8ec0ff */
[----:B------:R5:W-:Y:S03]  /*0410*/  @P0 STS.U8 [UR5], R3 ;  /* 0x00000003ff000988 */ /* 0x000be60008000005 */
.L_x_5:
[----:B------:R-:W5:Y:S01]  /*0420*/  S2UR UR4, SR_CTAID.Z ;  /* 0x00000000000479c3 */ /* 0x000f620000002700 */
[----:B------:R-:W4:Y:S01]  /*0430*/  LDCU UR5, c[0x0][0x370] ;  /* 0x00006e00ff0577ac */ /* 0x000f220008000800 */
[----:B------:R-:W-:Y:S01]  /*0440*/  ISETP.GE.U32.AND P0, PT, R2, 0x20, PT ;  /* 0x000000200200780c */ /* 0x000fe20003f06070 */
[----:B--2---:R-:W-:Y:S01]  /*0450*/  VIADD R6, R12, 0xffffffff ;  /* 0xffffffff0c067836 */ /* 0x004fe20000000000 */
[C---:B------:R-:W-:Y:S01]  /*0460*/  ISETP.NE.U32.AND P3, PT, R2.reuse, RZ, PT ;  /* 0x000000ff0200720c */ /* 0x040fe20003f65070 */
[----:B------:R-:W5:Y:S02]  /*0470*/  LDCU UR6, c[0x0][0x374] ;  /* 0x00006e80ff0677ac */ /* 0x000f640008000800 */
[----:B-----5:R-:W-:Y:S01]  /*0480*/  LEA R3, R2, UR8, 0x2 ;  /* 0x0000000802037c11 */ /* 0x020fe2000f8e10ff */
[----:B------:R-:W-:Y:S01]  /*0490*/  BSSY.RECONVERGENT B0, `(.L_x_6) ;  /* 0x0000015000007945 */ /* 0x000fe20003800200 */
[----:B------:R-:W4:Y:S01]  /*04a0*/  S2UR UR12, SR_CTAID.X ;  /* 0x00000000000c79c3 */ /* 0x000f220000002500 */
[----:B------:R-:W2:Y:S01]  /*04b0*/  LDCU.64 UR10, c[0x0][0x3c0] ;  /* 0x00007800ff0a77ac */ /* 0x000ea20008000a00 */
[----:B---3--:R-:W-:-:S04]  /*04c0*/  R2UR UR24, R4 ;  /* 0x00000000041872ca */ /* 0x008fc800000e0000 */
[----:B------:R3:W-:Y:S02]  /*04d0*/  @!P0 STS [R3], RZ ;  /* 0x000000ff03008388 */ /* 0x0007e40000000800 */
[----:B------:R-:W5:Y:S01]  /*04e0*/  LDC R7, c[0x0][0x398] ;  /* 0x0000e600ff077b82 */ /* 0x000f620000000800 */
[----:B------:R-:W-:Y:S01]  /*04f0*/  NOP ;  /* 0x0000000000007918 */ /* 0x000fe20000000000 */
[----:B------:R3:W-:Y:S01]  /*0500*/  @!P3 STS [UR8+0x20], R6 ;  /* 0x00002006ff00b988 */ /* 0x0007e20008000808 */
[----:B----4-:R-:W-:-:S04]  /*0510*/  UIMAD UR4, UR4, UR6, UR9 ;  /* 0x00000006040472a4 */ /* 0x010fc8000f8e0209 */
[----:B------:R-:W-:-:S04]  /*0520*/  UIMAD UR4, UR4, UR5, UR12 ;  /* 0x00000005040472a4 */ /* 0x000fc8000f8e020c */
[----:B------:R-:W-:-:S04]  /*0530*/  UIMAD UR4, UR4, 0x180, URZ ;  /* 0x00000180040478a4 */ /* 0x000fc8000f8e02ff */
[----:B--2---:R-:W-:Y:S01]  /*0540*/  UIADD3 UR20, UP0, UPT, UR4, UR10, URZ ;  /* 0x0000000a04147290 */ /* 0x004fe2000ff1e0ff */
[----:B-----5:R-:W-:-:S03]  /*0550*/  VIADD R7, R7, 0xffffffff ;  /* 0xffffffff07077836 */ /* 0x020fc60000000000 */
[----:B------:R-:W-:Y:S01]  /*0560*/  ULEA.HI.X.SX32 UR21, UR4, UR11, 0x1, UP0 ;  /* 0x0000000b04157291 */ /* 0x000fe200080f0eff */
[----:B---3--:R-:W-:Y:S11]  /*0570*/  @P3 BRA `(.L_x_7) ;  /* 0x0000000000183947 */ /* 0x008ff60003800000 */
[----:B------:R-:W2:Y:S01]  /*0580*/  LDS R4, [UR8+0x8] ;  /* 0x00000808ff047984 */ /* 0x000ea20008000800 */
[----:B------:R-:W3:Y:S01]  /*0590*/  LDC.64 R8, c[0x0][0x380] ;  /* 0x0000e000ff087b82 */ /* 0x000ee20000000a00 */
[----:B------:R-:W-:Y:S02]  /*05a0*/  IMAD.MOV.U32 R5, RZ, RZ, 0x70 ;  /* 0x00000070ff057424 */ /* 0x000fe400078e00ff */
[----:B---3--:R3:W-:Y:S03]  /*05b0*/  STS.64 [UR8], R8 ;  /* 0x00000008ff007988 */ /* 0x0087e60008000a08 */
[----:B--2---:R-:W-:-:S05]  /*05c0*/  LOP3.LUT R4, R4, 0x10, R5, 0xd8, !PT ;  /* 0x0000001004047812 */ /* 0x004fca00078ed805 */
[----:B------:R3:W-:Y:S02]  /*05d0*/  STS [UR8+0x8], R4 ;  /* 0x00000804ff007988 */ /* 0x0007e40008000808 */
.L_x_7:
[----:B------:R-:W-:Y:S05]  /*05e0*/  BSYNC.RECONVERGENT B0 ;  /* 0x0000000000007941 */ /* 0x000fea0003800200 */
.L_x_6:
[----:B------:R-:W-:Y:S04]  /*05f0*/  BSSY.RECONVERGENT B0, `(.L_x_8) ;  /* 0x000000a000007945 */ /* 0x000fe80003800200 */
[----:B------:R-:W-:Y:S05]  /*0600*/  @P3 BRA `(.L_x_9) ;  /* 0x0000000000203947 */ /* 0x000fea0003800000 */
[----:B---3--:R-:W2:Y:S01]  /*0610*/  LDS R4, [UR8+0x34] ;  /* 0x00003408ff047984 */ /* 0x008ea20008000800 */
[----:B------:R-:W-:Y:S02]  /*0620*/  IMAD.MOV.U32 R5, RZ, RZ, 0x1f000000 ;  /* 0x1f000000ff057424 */ /* 0x000fe400078e00ff */
[----:B------:R-:W-:Y:S01]  /*0630*/  @!P3 IMAD.MOV.U32 R8, RZ, RZ, 0x7f ;  /* 0x0000007fff08b424 */ /* 0x000fe200078e00ff */
[----:B------:R-:W3:Y:S02]  /*0640*/  @!P3 LDS R9, [UR8+0x38] ;  /* 0x00003808ff09b984 */ /* 0x000ee40008000800 */
[----:B--2---:R-:W-:Y:S02]  /*0650*/  LOP3.LUT R4, R4, 0xff000000, R5, 0xb8, !PT ;  /* 0xff00000004047812 */ /* 0x004fe400078eb805 */
[----:B---3--:R-:W-:-:S03]  /*0660*/  @!P3 LOP3.LUT R5, R9, 0xff, R8, 0xb8, !PT ;  /* 0x000000ff0905b812 */ /* 0x008fc600078eb808 */
[----:B------:R2:W-:Y:S04]  /*0670*/  STS [UR8+0x34], R4 ;  /* 0x00003404ff007988 */ /* 0x0005e80008000808 */
[----:B------:R2:W-:Y:S02]  /*0680*/  @!P3 STS [UR8+0x38], R5 ;  /* 0x00003805ff00b988 */ /* 0x0005e40008000808 */
.L_x_9:
[----:B------:R-:W-:Y:S05]  /*0690*/  BSYNC.RECONVERGENT B0 ;  /* 0x0000000000007941 */ /* 0x000fea0003800200 */
.L_x_8:
[----:B------:R-:W-:Y:S04]  /*06a0*/  BSSY.RECONVERGENT B0, `(.L_x_10) ;  /* 0x000000a000007945 */ /* 0x000fe80003800200 */
[----:B------:R-:W-:Y:S05]  /*06b0*/  @P3 BRA `(.L_x_11) ;  /* 0x0000000000203947 */ /* 0x000fea0003800000 */
[----:B--23--:R-:W2:Y:S01]  /*06c0*/  LDS R4, [UR8+0x1c] ;  /* 0x00001c08ff047984 */ /* 0x00cea20008000800 */
[----:B------:R-:W3:Y:S03]  /*06d0*/  LDC.64 R10, c[0x0][0x3a8] ;  /* 0x0000ea00ff0a7b82 */ /* 0x000ee60000000a00 */
[----:B------:R4:W-:Y:S01]  /*06e0*/  STS [UR8+0x24], R7 ;  /* 0x00002407ff007988 */ /* 0x0009e20008000808 */
[--C-:B---3--:R-:W-:Y:S02]  /*06f0*/  SHF.R.U32.HI R9, RZ, 0x4, R11.reuse ;  /* 0x00000004ff097819 */ /* 0x108fe4000001160b */
[----:B------:R-:W-:-:S05]  /*0700*/  SHF.R.U64 R5, R10, 0x4, R11 ;  /* 0x000000040a057819 */ /* 0x000fca000000120b */
[----:B------:R4:W-:Y:S01]  /*0710*/  STS [UR8+0xc], R5 ;  /* 0x00000c05ff007988 */ /* 0x0009e20008000808 */
[----:B--2---:R-:W-:-:S05]  /*0720*/  LOP3.LUT R4, R4, 0xf, R9, 0xb8, !PT ;  /* 0x0000000f04047812 */ /* 0x004fca00078eb809 */
[----:B------:R4:W-:Y:S02]  /*0730*/  STS [UR8+0x1c], R4 ;  /* 0x00001c04ff007988 */ /* 0x0009e40008000808 */
.L_x_11:
[----:B------:R-:W-:Y:S05]  /*0740*/  BSYNC.RECONVERGENT B0 ;  /* 0x0000000000007941 */ /* 0x000fea0003800200 */
.L_x_10:
[----:B------:R-:W-:Y:S04]  /*0750*/  BSSY.RECONVERGENT B1, `(.L_x_12) ;  /* 0x000001d000017945 */ /* 0x000fe80003800200 */
[----:B------:R-:W-:Y:S04]  /*0760*/  BSSY.RELIABLE B0, `(.L_x_13) ;  /* 0x0000018000007945 */ /* 0x000fe80003800100 */
[----:B------:R-:W-:Y:S05]  /*0770*/  @P3 BRA `(.L_x_14) ;  /* 0x00000000001c3947 */ /* 0x000fea0003800000 */
[----:B--234-:R-:W2:Y:S02]  /*0780*/  LDS R4, [UR8+0x34] ;  /* 0x00003408ff047984 */ /* 0x01cea40008000800 */
[----:B--2---:R-:W-:-:S05]  /*0790*/  LOP3.LUT R4, R4, 0x7, RZ, 0xb8, !PT ;  /* 0x0000000704047812 */ /* 0x004fca00078eb8ff */
[----:B------:R2:W-:Y:S01]  /*07a0*/  STS [UR8+0x34], R4 ;  /* 0x00003404ff007988 */ /* 0x0005e20008000808 */
[----:B------:R-:W-:Y:S05]  /*07b0*/  @P3 BRA `(.L_x_15) ;  /* 0x00000000001c3947 */ /* 0x000fea0003800000 */
[----:B--2---:R-:W2:Y:S02]  /*07c0*/  LDS R4, [UR8+0x34] ;  /* 0x00003408ff047984 */ /* 0x004ea40008000800 */
[----:B--2---:R-:W-:-:S05]  /*07d0*/  LOP3.LUT R4, R4, 0x38, RZ, 0xb8, !PT ;  /* 0x0000003804047812 */ /* 0x004fca00078eb8ff */
[----:B------:R5:W-:Y:S02]  /*07e0*/  STS [UR8+0x34], R4 ;  /* 0x00003404ff007988 */ /* 0x000be40008000808 */
.L_x_14:
[----:B------:R-:W-:Y:S05]  /*07f0*/  @P3 BRA `(.L_x_16) ;  /* 0x00000000001c3947 */ /* 0x000fea0003800000 */
[----:B--2345:R-:W2:Y:S02]  /*0800*/  LDS R4, [UR8+0x8] ;  /* 0x00000808ff047984 */ /* 0x03cea40008000800 */
[----:B--2---:R-:W-:-:S05]  /*0810*/  LOP3.LUT R4, R4, 0x780, RZ, 0xb8, !PT ;  /* 0x0000078004047812 */ /* 0x004fca00078eb8ff */
[----:B------:R3:W-:Y:S02]  /*0820*/  STS [UR8+0x8], R4 ;  /* 0x00000804ff007988 */ /* 0x0007e40008000808 */
.L_x_15:
[----:B------:R-:W-:Y:S05]  /*0830*/  @P3 BRA `(.L_x_17) ;  /* 0x0000000000283947 */ /* 0x000fea0003800000 */
[----:B--23--:R-:W2:Y:S02]  /*0840*/  LDS R4, [UR8+0x8] ;  /* 0x00000808ff047984 */ /* 0x00cea40008000800 */
[----:B--2---:R-:W-:-:S05]  /*0850*/  LOP3.LUT R4, R4, 0x1800, RZ, 0xb8, !PT ;  /* 0x0000180004047812 */ /* 0x004fca00078eb8ff */
[----:B------:R2:W-:Y:S02]  /*0860*/  STS [UR8+0x8], R4 ;  /* 0x00000804ff007988 */ /* 0x0005e40008000808 */
.L_x_16:
[----:B------:R-:W-:Y:S05]  /*0870*/  @P3 BREAK.RELIABLE B0 ;  /* 0x0000000000003942 */ /* 0x000fea0003800100 */
[----:B------:R-:W-:Y:S05]  /*0880*/  @P3 BRA `(.L_x_18) ;  /* 0x0000000000243947 */ /* 0x000fea0003800000 */
[----:B--2-4-:R-:W2:Y:S01]  /*0890*/  LDS R5, [UR8+0x8] ;  /* 0x00000808ff057984 */ /* 0x014ea20008000800 */
[----:B---3-5:R-:W-:-:S05]  /*08a0*/  IMAD.MOV.U32 R4, RZ, RZ, 0x6000 ;  /* 0x00006000ff047424 */ /* 0x028fca00078e00ff */
[----:B--2---:R-:W-:-:S04]  /*08b0*/  LOP3.LUT R4, R5, 0x2000, R4, 0xd8, !PT ;  /* 0x0000200005047812 */ /* 0x004fc800078ed804 */
[----:B------:R-:W-:-:S05]  /*08c0*/  LOP3.LUT R4, R4, 0x400000, RZ, 0xb8, !PT ;  /* 0x0040000004047812 */ /* 0x000fca00078eb8ff */
[----:B------:R4:W-:Y:S02]  /*08d0*/  STS [UR8+0x8], R4 ;  /* 0x00000804ff007988 */ /* 0x0009e40008000808 */
.L_x_17:
[----:B------:R-:W-:Y:S05]  /*08e0*/  BSYNC.RELIABLE B0 ;  /* 0x0000000000007941 */ /* 0x000fea0003800100 */
.L_x_13:
[----:B--234-:R-:W2:Y:S02]  /*08f0*/  @!P3 LDS R4, [UR8+0x8] ;  /* 0x00000808ff04b984 */ /* 0x01cea40008000800 */
[----:B--2---:R-:W-:-:S05]  /*0900*/  @!P3 LOP3.LUT R4, R4, 0x8000, RZ, 0xb8, !PT ;  /* 0x000080000404b812 */ /* 0x004fca00078eb8ff */
[----:B------:R2:W-:Y:S02]  /*0910*/  @!P3 STS [UR8+0x8], R4 ;  /* 0x00000804ff00b988 */ /* 0x0005e40008000808 */
.L_x_18:
[----:B------:R-:W-:Y:S05]  /*0920*/  BSYNC.RECONVERGENT B1 ;  /* 0x0000000000017941 */ /* 0x000fea0003800200 */
.L_x_12:
[----:B------:R-:W-:Y:S05]  /*0930*/  WARPSYNC.ALL ;  /* 0x0000000000007948 */ /* 0x000fea0003800000 */
[----:B------:R-:W-:Y:S01]  /*0940*/  NOP ;  /* 0x0000000000007918 */ /* 0x000fe20000000000 */
[----:B---3--:R-:W3:Y:S02]  /*0950*/  LDC R8, c[0x0][0x39c] ;  /* 0x0000e700ff087b82 */ /* 0x008ee40000000800 */
[----:B---3--:R-:W-:Y:S01]  /*0960*/  VIADD R8, R8, 0xffffffff ;  /* 0xffffffff08087836 */ /* 0x008fe20000000000 */
[----:B------:R-:W-:Y:S06]  /*0970*/  @P0 BRA `(.L_x_19) ;  /* 0x0000000000300947 */ /* 0x000fec0003800000 */
[----:B--2-45:R-:W2:Y:S01]  /*0980*/  S2R R4, SR_LANEID ;  /* 0x0000000000047919 */ /* 0x034ea20000000000 */
[----:B------:R-:W-:Y:S05]  /*0990*/  WARPSYNC.ALL ;  /* 0x0000000000007948 */ /* 0x000fea0003800000 */
[----:B------:R-:W-:Y:S01]  /*09a0*/  NOP ;  /* 0x0000000000007918 */ /* 0x000fe20000000000 */
[----:B--2---:R-:W-:-:S05]  /*09b0*/  IMAD.SHL.U32 R9, R4, 0x4, RZ ;  /* 0x0000000404097824 */ /* 0x004fca00078e00ff */
[----:B------:R-:W2:Y:S01]  /*09c0*/  LDS R11, [R9+UR8] ;  /* 0x00000008090b7984 */ /* 0x000ea20008000800 */
[----:B------:R-:W-:-:S05]  /*09d0*/  IADD3 R4, P1, PT, R9, UR20, RZ ;  /* 0x0000001409047c10 */ /* 0x000fca000ff3e0ff */
[----:B------:R-:W-:-:S05]  /*09e0*/  IMAD.X R5, RZ, RZ, UR21, P1 ;  /* 0x00000015ff057e24 */ /* 0x000fca00088e06ff */
[----:B--2---:R3:W2:Y:S01]  /*09f0*/  ATOMG.E.EXCH.STRONG.GPU PT, RZ, [R4], R11 ;  /* 0x0000000b04ff73a8 */ /* 0x0046a200041ee100 */
[----:B------:R-:W-:-:S04]  /*0a00*/  DEPBAR {5,4,3,2,1,0} ;  /* 0x0000003f0000791a */ /* 0x000fc80000000000 */
[----:B------:R-:W4:Y:S02]  /*0a10*/  CCTL.E.C.LDCU.IV.DEEP [UR20] ;  /* 0x0000000014007540 */ /* 0x000f240009c08000 */
[----:B----4-:R3:W-:Y:S01]  /*0a20*/  UTMACCTL.IV [UR20] ;  /* 0x00000000140079b9 */ /* 0x0107e20008000000 */
[----:B------:R-:W-:Y:S01]  /*0a30*/  NOP ;  /* 0x0000000000007918 */ /* 0x000fe20000000000 */
.L_x_19:
[----:B------:R-:W-:Y:S05]  /*0a40*/  @P0 BRA `(.L_x_20) ;  /* 0x00000000000c0947 */ /* 0x000fea0003800000 */
[----:B------:R0:W-:Y:S01]  /*0a50*/  UTMACMDFLUSH ;  /* 0x00000000000079b7 */ /* 0x0001e20000000000 */
[----:B------:R-:W-:Y:S05]  /*0a60*/  @P0 BRA `(.L_x_20) ;  /* 0x0000000000040947 */ /* 0x000fea0003800000 */
[----:B------:R-:W-:-:S04]  /*0a70*/  DEPBAR.LE SB0, 0x0 ;  /* 0x000080000000791a */ /* 0x000fc80000000000 */
.L_x_20:
[----:B------:R-:W-:Y:S05]  /*0a80*/  WARPSYNC.ALL ;  /* 0x0000000000007948 */ /* 0x000fea0003800000 */
[----:B------:R-:W-:Y:S01]  /*0a90*/  NOP ;  /* 0x0000000000007918 */ /* 0x000fe20000000000 */
[----:B--2---:R-:W-:Y:S06]  /*0aa0*/  BAR.SYNC.DEFER_BLOCKING 0x0 ;  /* 0x0000000000007b1d */ /* 0x004fec0000010000 */
[----:B------:R-:W-:Y:S02]  /*0ab0*/  BSSY.RECONVERGENT B1, `(.L_x_21) ;  /* 0x000000b000017945 */ /* 0x000fe40003800200 */
[----:B------:R-:W-:Y:S06]  /*0ac0*/  BAR.SYNC.DEFER_BLOCKING 0x0 ;  /* 0x0000000000007b1d */ /* 0x000fec0000010000 */
[----:B------:R2:W-:Y:S01]  /*0ad0*/  @!P0 STS [R3], RZ ;  /* 0x000000ff03008388 */ /* 0x0005e20000000800 */
[----:B------:R-:W-:Y:S01]  /*0ae0*/  NOP ;  /* 0x0000000000007918 */ /* 0x000fe20000000000 */
[----:B------:R-:W-:Y:S05]  /*0af0*/  @P3 BRA `(.L_x_22) ;  /* 0x0000000000183947 */ /* 0x000fea0003800000 */
[----:B---345:R-:W3:Y:S01]  /*0b00*/  LDS R4, [UR8+0x8] ;  /* 0x00000808ff047984 */ /* 0x038ee20008000800 */
[----:B------:R-:W4:Y:S01]  /*0b10*/  LDC.64 R10, c[0x0][0x388] ;  /* 0x0000e200ff0a7b82 */ /* 0x000f220000000a00 */
[----:B------:R-:W-:Y:S02]  /*0b20*/  IMAD.MOV.U32 R5, RZ, RZ, 0x70 ;  /* 0x00000070ff057424 */ /* 0x000fe400078e00ff */
[----:B----4-:R4:W-:Y:S03]  /*0b30*/  STS.64 [UR8], R10 ;  /* 0x0000000aff007988 */ /* 0x0109e60008000a08 */
[----:B---3--:R-:W-:-:S05]  /*0b40*/  LOP3.LUT R4, R4, 0x10, R5, 0xd8, !PT ;  /* 0x0000001004047812 */ /* 0x008fca00078ed805 */
[----:B------:R4:W-:Y:S02]  /*0b50*/  STS [UR8+0x8], R4 ;  /* 0x00000804ff007988 */ /* 0x0009e40008000808 */
.L_x_22:
[----:B---3--:R-:W-:Y:S05]  /*0b60*/  BSYNC.RECONVERGENT B1 ;  /* 0x0000000000017941 */ /* 0x008fea0003800200 */
.L_x_21:
[----:B------:R-:W-:Y:S04]  /*0b70*/  BSSY.RECONVERGENT B1, `(.L_x_23) ;  /* 0x000000a000017945 */ /* 0x000fe80003800200 */
[----:B------:R-:W-:Y:S05]  /*0b80*/  @P3 BRA `(.L_x_24) ;  /* 0x0000000000203947 */ /* 0x000fea0003800000 */
[----:B----45:R-:W3:Y:S01]  /*0b90*/  LDS R4, [UR8+0x34] ;  /* 0x00003408ff047984 */ /* 0x030ee20008000800 */
[----:B------:R-:W-:Y:S02]  /*0ba0*/  IMAD.MOV.U32 R5, RZ, RZ, 0x7f000000 ;  /* 0x7f000000ff057424 */ /* 0x000fe400078e00ff */
[----:B------:R-:W-:Y:S01]  /*0bb0*/  @!P3 IMAD.MOV.U32 R9, RZ, RZ, 0x1f ;  /* 0x0000001fff09b424 */ /* 0x000fe200078e00ff */
[----:B------:R-:W4:Y:S02]  /*0bc0*/  @!P3 LDS R10, [UR8+0x38] ;  /* 0x00003808ff0ab984 */ /* 0x000f240008000800 */
[----:B---3--:R-:W-:Y:S02]  /*0bd0*/  LOP3.LUT R4, R4, 0xff000000, R5, 0xb8, !PT ;  /* 0xff00000004047812 */ /* 0x008fe400078eb805 */
[----:B----4-:R-:W-:-:S03]  /*0be0*/  @!P3 LOP3.LUT R5, R10, 0xff, R9, 0xb8, !PT ;  /* 0x000000ff0a05b812 */ /* 0x010fc600078eb809 */
[----:B------:R3:W-:Y:S04]  /*0bf0*/  STS [UR8+0x34], R4 ;  /* 0x00003404ff007988 */ /* 0x0007e80008000808 */
[----:B------:R3:W-:Y:S02]  /*0c00*/  @!P3 STS [UR8+0x38], R5 ;  /* 0x00003805ff00b988 */ /* 0x0007e40008000808 */
.L_x_24:
[----:B------:R-:W-:Y:S05]  /*0c10*/  BSYNC.RECONVERGENT B1 ;  /* 0x0000000000017941 */ /* 0x000fea0003800200 */
.L_x_23:
[----:B------:R-:W-:Y:S04]  /*0c20*/  BSSY.RECONVERGENT B1, `(.L_x_25) ;  /* 0x0000004000017945 */ /* 0x000fe80003800200 */
[----:B------:R-:W-:Y:S05]  /*0c30*/  @P3 BRA `(.L_x_26) ;  /* 0x0000000000083947 */ /* 0x000fea0003800000 */
[----:B------:R2:W-:Y:S04]  /*0c40*/  STS [UR8+0x24], R6 ;  /* 0x00002406ff007988 */ /* 0x0005e80008000808 */
[----:B------:R2:W-:Y:S02]  /*0c50*/  STS [UR8+0x20], R8 ;  /* 0x00002008ff007988 */ /* 0x0005e40008000808 */
.L_x_26:
[----:B------:R-:W-:Y:S05]  /*0c60*/  BSYNC.RECONVERGENT B1 ;  /* 0x0000000000017941 */ /* 0x000fea0003800200 */
.L_x_25:
[----:B------:R-:W-:Y:S04]  /*0c70*/  BSSY.RECONVERGENT B2, `(.L_x_27) ;  /* 0x0000025000027945 */ /* 0x000fe80003800200 */
[----:B------:R-:W-:Y:S04]  /*0c80*/  BSSY.RELIABLE B1, `(.L_x_28) ;  /* 0x0000020000017945 */ /* 0x000fe80003800100 */
[----:B------:R-:W-:Y:S05]  /*0c90*/  @P3 BRA `(.L_x_29) ;  /* 0x00000000002c3947 */ /* 0x000fea0003800000 */
[----:B---345:R-:W3:Y:S01]  /*0ca0*/  LDS R4, [UR8+0x1c] ;  /* 0x00001c08ff047984 */ /* 0x038ee20008000800 */
[----:B------:R-:W4:Y:S02]  /*0cb0*/  LDC.64 R10, c[0x0][0x3b0] ;  /* 0x0000ec00ff0a7b82 */ /* 0x000f240000000a00 */
[--C-:B----4-:R-:W-:Y:S02]  /*0cc0*/  SHF.R.U32.HI R9, RZ, 0x4, R11.reuse ;  /* 0x00000004ff097819 */ /* 0x110fe4000001160b */
[----:B------:R-:W-:-:S05]  /*0cd0*/  SHF.R.U64 R5, R10, 0x4, R11 ;  /* 0x000000040a057819 */ /* 0x000fca000000120b */
[----:B------:R4:W-:Y:S01]  /*0ce0*/  STS [UR8+0xc], R5 ;  /* 0x00000c05ff007988 */ /* 0x0009e20008000808 */
[----:B---3--:R-:W-:-:S05]  /*0cf0*/  LOP3.LUT R4, R4, 0xf, R9, 0xb8, !PT ;  /* 0x0000000f04047812 */ /* 0x008fca00078eb809 */
[----:B------:R4:W-:Y:S01]  /*0d00*/  STS [UR8+0x1c], R4 ;  /* 0x00001c04ff007988 */ /* 0x0009e20008000808 */
[----:B------:R-:W-:Y:S05]  /*0d10*/  @P3 BRA `(.L_x_30) ;  /* 0x00000000001c3947 */ /* 0x000fea0003800000 */
[----:B----4-:R-:W3:Y:S02]  /*0d20*/  LDS R4, [UR8+0x34] ;  /* 0x00003408ff047984 */ /* 0x010ee40008000800 */
[----:B---3--:R-:W-:-:S05]  /*0d30*/  LOP3.LUT R4, R4, 0x7, RZ, 0xb8, !PT ;  /* 0x0000000704047812 */ /* 0x008fca00078eb8ff */
[----:B------:R3:W-:Y:S02]  /*0d40*/  STS [UR8+0x34], R4 ;  /* 0x00003404ff007988 */ /* 0x0007e40008000808 */
.L_x_29:
[----:B------:R-:W-:Y:S05]  /*0d50*/  @P3 BRA `(.L_x_31) ;  /* 0x00000000001c3947 */ /* 0x000fea0003800000 */
[----:B---345:R-:W3:Y:S02]  /*0d60*/  LDS R4, [UR8+0x34] ;  /* 0x00003408ff047984 */ /* 0x038ee40008000800 */
[----:B---3--:R-:W-:-:S05]  /*0d70*/  LOP3.LUT R4, R4, 0x38, RZ, 0xb8, !PT ;  /* 0x0000003804047812 */ /* 0x008fca00078eb8ff */
[----:B------:R3:W-:Y:S02]  /*0d80*/  STS [UR8+0x34], R4 ;  /* 0x00003404ff007988 */ /* 0x0007e40008000808 */
.L_x_30:
[----:B------:R-:W-:Y:S05]  /*0d90*/  @P3 BRA `(.L_x_32) ;  /* 0x00000000001c3947 */ /* 0x000fea0003800000 */
[----:B---34-:R-:W3:Y:S02]  /*0da0*/  LDS R4, [UR8+0x8] ;  /* 0x00000808ff047984 */ /* 0x018ee40008000800 */
[----:B---3--:R-:W-:-:S05]  /*0db0*/  LOP3.LUT R4, R4, 0x780, RZ, 0xb8, !PT ;  /* 0x0000078004047812 */ /* 0x008fca00078eb8ff */
[----:B------:R3:W-:Y:S02]  /*0dc0*/  STS [UR8+0x8], R4 ;  /* 0x00000804ff007988 */ /* 0x0007e40008000808 */
.L_x_31:
[----:B------:R-:W-:Y:S05]  /*0dd0*/  @P3 BRA `(.L_x_33) ;  /* 0x0000000000283947 */ /* 0x000fea0003800000 */
[----:B---345:R-:W3:Y:S02]  /*0de0*/  LDS R4, [UR8+0x8] ;  /* 0x00000808ff047984 */ /* 0x038ee40008000800 */
[----:B---3--:R-:W-:-:S05]  /*0df0*/  LOP3.LUT R4, R4, 0x1800, RZ, 0xb8, !PT ;  /* 0x0000180004047812 */ /* 0x008fca00078eb8ff */
[----:B------:R5:W-:Y:S02]  /*0e00*/  STS [UR8+0x8], R4 ;  /* 0x00000804ff007988 */ /* 0x000be40008000808 */
.L_x_32:
[----:B------:R-:W-:Y:S05]  /*0e10*/  @P3 BREAK.RELIABLE B1 ;  /* 0x0000000000013942 */ /* 0x000fea0003800100 */
[----:B------:R-:W-:Y:S05]  /*0e20*/  @P3 BRA `(.L_x_34) ;  /* 0x0000000000243947 */ /* 0x000fea0003800000 */
[----:B---345:R-:W3:Y:S01]  /*0e30*/  LDS R4, [UR8+0x8] ;  /* 0x00000808ff047984 */ /* 0x038ee20008000800 */
[----:B------:R-:W-:-:S05]  /*0e40*/  IMAD.MOV.U32 R5, RZ, RZ, 0x6000 ;  /* 0x00006000ff057424 */ /* 0x000fca00078e00ff */
[----:B---3--:R-:W-:-:S04]  /*0e50*/  LOP3.LUT R4, R4, 0x6000, R5, 0xd8, !PT ;  /* 0x0000600004047812 */ /* 0x008fc800078ed805 */
[----:B------:R-:W-:-:S05]  /*0e60*/  LOP3.LUT R4, R4, 0x400000, RZ, 0xb8, !PT ;  /* 0x0040000004047812 */ /* 0x000fca00078eb8ff */
[----:B------:R3:W-:Y:S02]  /*0e70*/  STS [UR8+0x8], R4 ;  /* 0x00000804ff007988 */ /* 0x0007e40008000808 */
.L_x_33:
[----:B------:R-:W-:Y:S05]  /*0e80*/  BSYNC.RELIABLE B1 ;  /* 0x0000000000017941 */ /* 0x000fea0003800100 */
.L_x_28:
[----:B---345:R-:W3:Y:S02]  /*0e90*/  @!P3 LDS R4, [UR8+0x8] ;  /* 0x00000808ff04b984 */ /* 0x038ee40008000800 */
[----:B---3--:R-:W-:-:S05]  /*0ea0*/  @!P3 LOP3.LUT R4, R4, 0x8000, RZ, 0xb8, !PT ;  /* 0x000080000404b812 */ /* 0x008fca00078eb8ff */
[----:B------:R3:W-:Y:S02]  /*0eb0*/  @!P3 STS [UR8+0x8], R4 ;  /* 0x00000804ff00b988 */ /* 0x0007e40008000808 */
.L_x_34:
[----:B------:R-:W-:Y:S05]  /*0ec0*/  BSYNC.RECONVERGENT B2 ;  /* 0x0000000000027941 */ /* 0x000fea0003800200 */
.L_x_27:
[----:B------:R-:W-:Y:S05]  /*0ed0*/  WARPSYNC.ALL ;  /* 0x0000000000007948 */ /* 0x000fea0003800000 */
[----:B------:R-:W-:Y:S01]  /*0ee0*/  NOP ;  /* 0x0000000000007918 */ /* 0x000fe20000000000 */
[----:B------:R-:W-:-:S04]  /*0ef0*/  UIADD3 UR5, UPT, UPT, UR4, 0x80, URZ ;  /* 0x0000008004057890 */ /* 0x000fc8000fffe0ff */
[----:B------:R-:W-:-:S04]  /*0f00*/  UIADD3 UR22, UP0, UPT, UR5, UR10, URZ ;  /* 0x0000000a05167290 */ /* 0x000fc8000ff1e0ff */
[----:B------:R-:W-:Y:S01]  /*0f10*/  ULEA.HI.X.SX32 UR23, UR5, UR11, 0x1, UP0 ;  /* 0x0000000b05177291 */ /* 0x000fe200080f0eff */
[----:B------:R-:W-:Y:S11]  /*0f20*/  @P0 BRA `(.L_x_35) ;  /* 0x0000000000300947 */ /* 0x000ff60003800000 */
[----:B---345:R-:W3:Y:S01]  /*0f30*/  S2R R4, SR_LANEID ;  /* 0x0000000000047919 */ /* 0x038ee20000000000 */
[----:B------:R-:W-:Y:S05]  /*0f40*/  WARPSYNC.ALL ;  /* 0x0000000000007948 */ /* 0x000fea0003800000 */
[----:B------:R-:W-:Y:S01]  /*0f50*/  NOP ;  /* 0x0000000000007918 */ /* 0x000fe20000000000 */
[----:B--23--:R-:W-:-:S05]  /*0f60*/  IMAD.SHL.U32 R6, R4, 0x4, RZ ;  /* 0x0000000404067824 */ /* 0x00cfca00078e00ff */
[----:B------:R-:W2:Y:S01]  /*0f70*/  LDS R9, [R6+UR8] ;  /* 0x0000000806097984 */ /* 0x000ea20008000800 */
[----:B------:R-:W-:-:S05]  /*0f80*/  IADD3 R4, P1, PT, R6, UR22, RZ ;  /* 0x0000001606047c10 */ /* 0x000fca000ff3e0ff */
[----:B------:R-:W-:-:S05]  /*0f90*/  IMAD.X R5, RZ, RZ, UR23, P1 ;  /* 0x00000017ff057e24 */ /* 0x000fca00088e06ff */
[----:B--2---:R2:W3:Y:S01]  /*0fa0*/  ATOMG.E.EXCH.STRONG.GPU PT, RZ, [R4], R9 ;  /* 0x0000000904ff73a8 */ /* 0x0044e200041ee100 */
[----:B------:R-:W-:-:S04]  /*0fb0*/  DEPBAR {5,4,3,2,1,0} ;  /* 0x0000003f0000791a */ /* 0x000fc80000000000 */
[----:B------:R-:W4:Y:S02]  /*0fc0*/  CCTL.E.C.LDCU.IV.DEEP [UR22] ;  /* 0x0000000016007540 */ /* 0x000f240009c08000 */
[----:B----4-:R2:W-:Y:S01]  /*0fd0*/  UTMACCTL.IV [UR22] ;  /* 0x00000000160079b9 */ /* 0x0105e20008000000 */
[----:B------:R-:W-:Y:S01]  /*0fe0*/  NOP ;  /* 0x0000000000007918 */ /* 0x000fe20000000000 */
.L_x_35:
[----:B------:R-:W-:Y:S05]  /*0ff0*/  @P0 BRA `(.L_x_36) ;  /* 0x00000000000c0947 */ /* 0x000fea0003800000 */
[----:B------:R0:W-:Y:S01]  /*1000*/  UTMACMDFLUSH ;  /* 0x00000000000079b7 */ /* 0x0001e20000000000 */
[----:B------:R-:W-:Y:S05]  /*1010*/  @P0 BRA `(.L_x_36) ;  /* 0x0000000000040947 */ /* 0x000fea0003800000 */
[----:B------:R-:W-:-:S04]  /*1020*/  DEPBAR.LE SB0, 0x0 ;  /* 0x000080000000791a */ /* 0x000fc80000000000 */
.L_x_36:
[----:B------:R-:W-:Y:S05]  /*1030*/  WARPSYNC.ALL ;  /* 0x0000000000007948 */ /* 0x000fea0003800000 */
[----:B------:R-:W-:Y:S01]  /*1040*/  NOP ;  /* 0x0000000000007918 */ /* 0x000fe20000000000 */
[----:B---3--:R-:W-:Y:S06]  /*1050*/  BAR.SYNC.DEFER_BLOCKING 0x0 ;  /* 0x0000000000007b1d */ /* 0x008fec0000010000 */
[----:B------:R-:W-:Y:S02]  /*1060*/  BSSY.RECONVERGENT B2, `(.L_x_37) ;  /* 0x000000b000027945 */ /* 0x000fe40003800200 */
[----:B------:R-:W-:Y:S06]  /*1070*/  BAR.SYNC.DEFER_BLOCKING 0x0 ;  /* 0x0000000000007b1d */ /* 0x000fec0000010000 */
[----:B------:R3:W-:Y:S01]  /*1080*/  @!P0 STS [R3], RZ ;  /* 0x000000ff03008388 */ /* 0x0007e20000000800 */
[----:B------:R-:W-:Y:S01]  /*1090*/  NOP ;  /* 0x0000000000007918 */ /* 0x000fe20000000000 */
[----:B------:R-:W-:Y:S05]  /*10a0*/  @P3 BRA `(.L_x_38) ;  /* 0x0000000000183947 */ /* 0x000fea0003800000 */
[----:B--23--:R-:W2:Y:S01]  /*10b0*/  LDS R3, [UR8+0x8] ;  /* 0x00000808ff037984 */ /* 0x00cea20008000800 */
[----:B------:R-:W3:Y:S01]  /*10c0*/  LDC.64 R10, c[0x0][0x390] ;  /* 0x0000e400ff0a7b82 */ /* 0x000ee20000000a00 */
[----:B----45:R-:W-:Y:S02]  /*10d0*/  IMAD.MOV.U32 R4, RZ, RZ, 0x70 ;  /* 0x00000070ff047424 */ /* 0x030fe400078e00ff */
[----:B---3--:R3:W-:Y:S03]  /*10e0*/  STS.64 [UR8], R10 ;  /* 0x0000000aff007988 */ /* 0x0087e60008000a08 */
[----:B--2---:R-:W-:-:S05]  /*10f0*/  LOP3.LUT R3, R3, 0x10, R4, 0xd8, !PT ;  /* 0x0000001003037812 */ /* 0x004fca00078ed804 */
[----:B------:R3:W-:Y:S02]  /*1100*/  STS [UR8+0x8], R3 ;  /* 0x00000803ff007988 */ /* 0x0007e40008000808 */
.L_x_38:
[----:B--2---:R-:W-:Y:S05]  /*1110*/  BSYNC.RECONVERGENT B2 ;  /* 0x0000000000027941 */ /* 0x004fea0003800200 */
.L_x_37:
[----:B------:R-:W-:Y:S04]  /*1120*/  BSSY.RECONVERGENT B3, `(.L_x_39) ;  /* 0x0000033000037945 */ /* 0x000fe80003800200 */
[----:B------:R-:W-:Y:S04]  /*1130*/  BSSY.RELIABLE B2, `(.L_x_40) ;  /* 0x000002e000027945 */ /* 0x000fe80003800100 */
[----:B------:R-:W-:Y:S05]  /*1140*/  @P3 BRA `(.L_x_41) ;  /* 0x0000000000243947 */ /* 0x000fea0003800000 */
[----:B---3--:R-:W2:Y:S01]  /*1150*/  LDS R3, [UR8+0x34] ;  /* 0x00003408ff037984 */ /* 0x008ea20008000800 */
[----:B----45:R-:W-:-:S05]  /*1160*/  IMAD.MOV.U32 R4, RZ, RZ, 0x7f000000 ;  /* 0x7f000000ff047424 */ /* 0x030fca00078e00ff */
[----:B--2---:R-:W-:-:S05]  /*1170*/  LOP3.LUT R3, R3, 0xff000000, R4, 0xb8, !PT ;  /* 0xff00000003037812 */ /* 0x004fca00078eb804 */
[----:B------:R2:W-:Y:S01]  /*1180*/  STS [UR8+0x34], R3 ;  /* 0x00003403ff007988 */ /* 0x0005e20008000808 */
[----:B------:R-:W-:Y:S05]  /*1190*/  @P3 BRA `(.L_x_42) ;  /* 0x0000000000183947 */ /* 0x000fea0003800000 */
[----:B--2---:R-:W2:Y:S01]  /*11a0*/  LDS R3, [UR8+0x38] ;  /* 0x00003808ff037984 */ /* 0x004ea20008000800 */
[----:B------:R-:W-:-:S05]  /*11b0*/  IMAD.MOV.U32 R4, RZ, RZ, 0x7f ;  /* 0x0000007fff047424 */ /* 0x000fca00078e00ff */
[----:B--2---:R-:W-:-:S05]  /*11c0*/  LOP3.LUT R3, R3, 0xff, R4, 0xb8, !PT ;  /* 0x000000ff03037812 */ /* 0x004fca00078eb804 */
[----:B------:R2:W-:Y:S02]  /*11d0*/  STS [UR8+0x38], R3 ;  /* 0x00003803ff007988 */ /* 0x0005e40008000808 */
.L_x_41:
[----:B------:R-:W-:Y:S05]  /*11e0*/  @P3 BRA `(.L_x_43) ;  /* 0x00000000000c3947 */ /* 0x000fea0003800000 */
[----:B------:R2:W-:Y:S02]  /*11f0*/  STS [UR8+0x20], R8 ;  /* 0x00002008ff007988 */ /* 0x0005e40008000808 */
.L_x_42:
[----:B------:R-:W-:Y:S05]  /*1200*/  @P3 BRA `(.L_x_44) ;  /* 0x0000000000243947 */ /* 0x000fea0003800000 */
[----:B------:R2:W-:Y:S02]  /*1210*/  STS [UR8+0x24], R7 ;  /* 0x00002407ff007988 */ /* 0x0005e40008000808 */
.L_x_43:
[----:B------:R-:W-:Y:S05]  /*1220*/  @P3 BRA `(.L_x_45) ;  /* 0x00000000002c3947 */ /* 0x000fea0003800000 */
[----:B--23--:R-:W2:Y:S01]  /*1230*/  LDS R3, [UR8+0x1c] ;  /* 0x00001c08ff037984 */ /* 0x00cea20008000800 */
[----:B----45:R-:W3:Y:S02]  /*1240*/  LDC.64 R4, c[0x0][0x3b8] ;  /* 0x0000ee00ff047b82 */ /* 0x030ee40000000a00 */
[--C-:B---3--:R-:W-:Y:S02]  /*1250*/  SHF.R.U32.HI R6, RZ, 0x4, R5.reuse ;  /* 0x00000004ff067819 */ /* 0x108fe40000011605 */
[----:B------:R-:W-:-:S05]  /*1260*/  SHF.R.U64 R4, R4, 0x4, R5 ;  /* 0x0000000404047819 */ /* 0x000fca0000001205 */
[----:B------:R3:W-:Y:S01]  /*1270*/  STS [UR8+0xc], R4 ;  /* 0x00000c04ff007988 */ /* 0x0007e20008000808 */
[----:B--2---:R-:W-:-:S05]  /*1280*/  LOP3.LUT R3, R3, 0xf, R6, 0xb8, !PT ;  /* 0x0000000f03037812 */ /* 0x004fca00078eb806 */
[----:B------:R3:W-:Y:S02]  /*1290*/  STS [UR8+0x1c], R3 ;  /* 0x00001c03ff007988 */ /* 0x0007e40008000808 */
.L_x_44:
[----:B------:R-:W-:Y:S05]  /*12a0*/  @P3 BRA `(.L_x_46) ;  /* 0x00000000001c3947 */ /* 0x000fea0003800000 */
[----:B--23--:R-:W2:Y:S02]  /*12b0*/  LDS R3, [UR8+0x34] ;  /* 0x00003408ff037984 */ /* 0x00cea40008000800 */
[----:B--2---:R-:W-:-:S05]  /*12c0*/  LOP3.LUT R3, R3, 0x7, RZ, 0xb8, !PT ;  /* 0x0000000703037812 */ /* 0x004fca00078eb8ff */
[----:B------:R2:W-:Y:S02]  /*12d0*/  STS [UR8+0x34], R3 ;  /* 0x00003403ff007988 */ /* 0x0005e40008000808 */
.L_x_45:
[----:B------:R-:W-:Y:S05]  /*12e0*/  @P3 BRA `(.L_x_47) ;  /* 0x00000000001c3947 */ /* 0x000fea0003800000 */
[----:B--23--:R-:W2:Y:S02]  /*12f0*/  LDS R3, [UR8+0x34] ;  /* 0x00003408ff037984 */ /* 0x00cea40008000800 */
[----:B--2---:R-:W-:-:S05]  /*1300*/  LOP3.LUT R3, R3, 0x38, RZ, 0xb8, !PT ;  /* 0x0000003803037812 */ /* 0x004fca00078eb8ff */
[----:B------:R2:W-:Y:S02]  /*1310*/  STS [UR8+0x34], R3 ;  /* 0x00003403ff007988 */ /* 0x0005e40008000808 */
.L_x_46:
[----:B------:R-:W-:Y:S05]  /*1320*/  @P3 BRA `(.L_x_48) ;  /* 0x00000000001c3947 */ /* 0x000fea0003800000 */
[----:B--23--:R-:W2:Y:S02]  /*1330*/  LDS R3, [UR8+0x8] ;  /* 0x00000808ff037984 */ /* 0x00cea40008000800 */
[----:B--2---:R-:W-:-:S05]  /*1340*/  LOP3.LUT R3, R3, 0x780, RZ, 0xb8, !PT ;  /* 0x0000078003037812 */ /* 0x004fca00078eb8ff */
[----:B------:R2:W-:Y:S02]  /*1350*/  STS [UR8+0x8], R3 ;  /* 0x00000803ff007988 */ /* 0x0005e40008000808 */
.L_x_47:
[----:B------:R-:W-:Y:S05]  /*1360*/  @P3 BRA `(.L_x_49) ;  /* 0x0000000000283947 */ /* 0x000fea0003800000 */
[----:B--23--:R-:W2:Y:S02]  /*1370*/  LDS R3, [UR8+0x8] ;  /* 0x00000808ff037984 */ /* 0x00cea40008000800 */
[----:B--2---:R-:W-:-:S05]  /*1380*/  LOP3.LUT R3, R3, 0x1800, RZ, 0xb8, !PT ;  /* 0x0000180003037812 */ /* 0x004fca00078eb8ff */
[----:B------:R2:W-:Y:S02]  /*1390*/  STS [UR8+0x8], R3 ;  /* 0x00000803ff007988 */ /* 0x0005e40008000808 */
.L_x_48:
[----:B------:R-:W-:Y:S05]  /*13a0*/  @P3 BREAK.RELIABLE B2 ;  /* 0x0000000000023942 */ /* 0x000fea0003800100 */
[----:B------:R-:W-:Y:S05]  /*13b0*/  @P3 BRA `(.L_x_50) ;  /* 0x0000000000243947 */ /* 0x000fea0003800000 */
[----:B--23--:R-:W2:Y:S01]  /*13c0*/  LDS R3, [UR8+0x8] ;  /* 0x00000808ff037984 */ /* 0x00cea20008000800 */
[----:B----45:R-:W-:-:S05]  /*13d0*/  IMAD.MOV.U32 R4, RZ, RZ, 0x6000 ;  /* 0x00006000ff047424 */ /* 0x030fca00078e00ff */
[----:B--2---:R-:W-:-:S04]  /*13e0*/  LOP3.LUT R3, R3, 0x6000, R4, 0xd8, !PT ;  /* 0x0000600003037812 */ /* 0x004fc800078ed804 */
[----:B------:R-:W-:-:S05]  /*13f0*/  LOP3.LUT R3, R3, 0x400000, RZ, 0xb8, !PT ;  /* 0x0040000003037812 */ /* 0x000fca00078eb8ff */
[----:B------:R2:W-:Y:S02]  /*1400*/  STS [UR8+0x8], R3 ;  /* 0x00000803ff007988 */ /* 0x0005e40008000808 */
.L_x_49:
[----:B------:R-:W-:Y:S05]  /*1410*/  BSYNC.RELIABLE B2 ;  /* 0x0000000000027941 */ /* 0x000fea0003800100 */
.L_x_40:
[----:B--23--:R-:W2:Y:S02]  /*1420*/  @!P3 LDS R3, [UR8+0x8] ;  /* 0x00000808ff03b984 */ /* 0x00cea40008000800 */
[----:B--2---:R-:W-:-:S05]  /*1430*/  @!P3 LOP3.LUT R3, R3, 0x8000, RZ, 0xb8, !PT ;  /* 0x000080000303b812 */ /* 0x004fca00078eb8ff */
[----:B------:R2:W-:Y:S02]  /*1440*/  @!P3 STS [UR8+0x8], R3 ;  /* 0x00000803ff00b988 */ /* 0x0005e40008000808 */
.L_x_50:
[----:B------:R-:W-:Y:S05]  /*1450*/  BSYNC.RECONVERGENT B3 ;  /* 0x0000000000037941 */ /* 0x000fea0003800200 */
.L_x_39:
[----:B------:R-:W-:Y:S05]  /*1460*/  WARPSYNC.ALL ;  /* 0x0000000000007948 */ /* 0x000fea0003800000 */
[----:B------:R-:W-:Y:S01]  /*1470*/  NOP ;  /* 0x0000000000007918 */ /* 0x000fe20000000000 */
[----:B------:R-:W-:-:S04]  /*1480*/  UIADD3 UR4, UPT, UPT, UR4, 0x100, URZ ;  /* 0x0000010004047890 */ /* 0x000fc8000fffe0ff */
[----:B------:R-:W-:-:S04]  /*1490*/  UIADD3 UR10, UP0, UPT, UR4, UR10, URZ ;  /* 0x0000000a040a7290 */ /* 0x000fc8000ff1e0ff */
[----:B------:R-:W-:Y:S01]  /*14a0*/  ULEA.HI.X.SX32 UR11, UR4, UR11, 0x1, UP0 ;  /* 0x0000000b040b7291 */ /* 0x000fe200080f0eff */
[----:B------:R-:W-:Y:S11]  /*14b0*/  @P0 BRA `(.L_x_51) ;  /* 0x0000000000300947 */ /* 0x000ff60003800000 */
[----:B--23--:R-:W2:Y:S01]  /*14c0*/  S2R R3, SR_LANEID ;  /* 0x0000000000037919 */ /* 0x00cea20000000000 */
[----:B------:R-:W-:Y:S05]  /*14d0*/  WARPSYNC.ALL ;  /* 0x0000000000007948 */ /* 0x000fea0003800000 */
[----:B------:R-:W-:Y:S01]  /*14e0*/  NOP ;  /* 0x0000000000007918 */ /* 0x000fe20000000000 */
[----:B--2---:R-:W-:-:S05]  /*14f0*/  IMAD.SHL.U32 R6, R3, 0x4, RZ ;  /* 0x0000000403067824 */ /* 0x004fca00078e00ff */
[----:B------:R-:W2:Y:S01]  /*1500*/  LDS R3, [R6+UR8] ;  /* 0x0000000806037984 */ /* 0x000ea20008000800 */
[----:B----45:R-:W-:-:S05]  /*1510*/  IADD3 R4, P1, PT, R6, UR10, RZ ;  /* 0x0000000a06047c10 */ /* 0x030fca000ff3e0ff */
[----:B------:R-:W-:-:S05]  /*1520*/  IMAD.X R5, RZ, RZ, UR11, P1 ;  /* 0x0000000bff057e24 */ /* 0x000fca00088e06ff */
[----:B--2---:R2:W3:Y:S01]  /*1530*/  ATOMG.E.EXCH.STRONG.GPU PT, RZ, [R4], R3 ;  /* 0x0000000304ff73a8 */ /* 0x0044e200041ee100 */
[----:B------:R-:W-:-:S04]  /*1540*/  DEPBAR {5,4,3,2,1,0} ;  /* 0x0000003f0000791a */ /* 0x000fc80000000000 */
[----:B------:R-:W4:Y:S02]  /*1550*/  CCTL.E.C.LDCU.IV.DEEP [UR10] ;  /* 0x000000000a007540 */ /* 0x000f240009c08000 */
[----:B----4-:R2:W-:Y:S01]  /*1560*/  UTMACCTL.IV [UR10] ;  /* 0x000000000a0079b9 */ /* 0x0105e20008000000 */
[----:B------:R-:W-:Y:S01]  /*1570*/  NOP ;  /* 0x0000000000007918 */ /* 0x000fe20000000000 */
.L_x_51:
[----:B------:R-:W-:Y:S05]  /*1580*/  @P0 BRA `(.L_x_52) ;  /* 0x00000000000c0947 */ /* 0x000fea0003800000 */
[----:B------:R0:W-:Y:S01]  /*1590*/  UTMACMDFLUSH ;  /* 0x00000000000079b7 */ /* 0x0001e20000000000 */
[----:B------:R-:W-:Y:S05]  /*15a0*/  @P0 BRA `(.L_x_52) ;  /* 0x0000000000040947 */ /* 0x000fea0003800000 */
[----:B------:R-:W-:-:S04]  /*15b0*/  DEPBAR.LE SB0, 0x0 ;  /* 0x000080000000791a */ /* 0x000fc80000000000 */
.L_x_52:
[----:B------:R-:W-:Y:S05]  /*15c0*/  WARPSYNC.ALL ;  /* 0x0000000000007948 */ /* 0x000fea0003800000 */
[----:B------:R-:W-:Y:S01]  /*15d0*/  NOP ;  /* 0x0000000000007918 */ /* 0x000fe20000000000 */
[----:B---3--:R-:W-:Y:S01]  /*15e0*/  BAR.SYNC.DEFER_BLOCKING 0x0 ;  /* 0x0000000000007b1d */ /* 0x008fe20000010000 */
[----:B--2---:R-:W-:Y:S01]  /*15f0*/  SHF.R.U32.HI R3, RZ, 0x5, R0 ;  /* 0x00000005ff037819 */ /* 0x004fe20000011600 */
[----:B------:R-:W-:Y:S01]  /*1600*/  USHF.L.U32 UR9, UR9, 0x8, URZ ;  /* 0x0000000809097899 */ /* 0x000fe200080006ff */
[----:B------:R-:W-:Y:S02]  /*1610*/  ISETP.GE.AND P0, PT, R12, 0x1, PT ;  /* 0x000000010c00780c */ /* 0x000fe40003f06270 */
[----:B------:R-:W-:Y:S01]  /*1620*/  R2UR UR14, R3 ;  /* 0x00000000030e72ca */ /* 0x000fe200000e0000 */
[----:B------:R-:W-:Y:S01]  /*1630*/  VOTEU.ALL UP0, P3 ;  /* 0x0000000000ff7886 */ /* 0x000fe20001800000 */
[----:B------:R-:W-:Y:S01]  /*1640*/  UMOV UR4, 0x1 ;  /* 0x0000000100047882 */ /* 0x000fe20000000000 */
[----:B------:R-:W-:Y:S01]  /*1650*/  VOTEU.ALL UP1, P3 ;  /* 0x0000000000ff7886 */ /* 0x000fe20001820000 */
[----:B------:R-:W-:Y:S02]  /*1660*/  BSSY.RECONVERGENT B3, `(.L_x_53) ;  /* 0x000001a000037945 */ /* 0x000fe40003800200 */
[----:B------:R-:W-:-:S04]  /*1670*/  @!UP0 UIADD3 UR6, UPT, UPT, -UR4, 0x100000, URZ ;  /* 0x0010000004068890 */ /* 0x000fc8000fffe1ff */
[----:B------:R-:W-:Y:S02]  /*1680*/  @!UP0 USHF.L.U32 UR7, UR6, 0xb, URZ ;  /* 0x0000000b06078899 */ /* 0x000fe400080006ff */
[----:B------:R-:W-:Y:S02]  /*1690*/  @!UP0 USHF.L.U32 UR6, UR6, 0x1, URZ ;  /* 0x0000000106068899 */ /* 0x000fe400080006ff */
[----:B------:R-:W-:-:S04]  /*16a0*/  @!UP0 UIADD3 UR4, UPT, UPT, -UR4, 0x100000, URZ ;  /* 0x0010000004048890 */ /* 0x000fc8000fffe1ff */
[----:B------:R-:W-:Y:S02]  /*16b0*/  @!UP0 USHF.L.U32 UR5, UR4, 0xb, URZ ;  /* 0x0000000b04058899 */ /* 0x000fe400080006ff */
[----:B------:R-:W-:Y:S01]  /*16c0*/  @!UP0 USHF.L.U32 UR4, UR4, 0x1, URZ ;  /* 0x0000000104048899 */ /* 0x000fe200080006ff */
[----:B------:R-:W-:Y:S01]  /*16d0*/  VOTEU.ALL UP0, P3 ;  /* 0x0000000000ff7886 */ /* 0x000fe20001800000 */
[----:B------:R-:W2:Y:S04]  /*16e0*/  FENCE.VIEW.ASYNC.S ;  /* 0x00000000000073c6 */ /* 0x000ea80000000000 */
[----:B--2---:R2:W3:Y:S02]  /*16f0*/  @!UP0 SYNCS.EXCH.64 URZ, [UR8+0x6000], UR6 ;  /* 0x0060000608ff85b2 */ /* 0x0044e40008000100 */
[----:B--2---:R-:W-:-:S02]  /*1700*/  UIADD3 UR6, UPT, UPT, UR8, 0x6010, URZ ;  /* 0x0000601008067890 */ /* 0x004fc4000fffe0ff */
[----:B------:R-:W-:Y:S02]  /*1710*/  USHF.L.U32 UR7, UR12, 0x7, URZ ;  /* 0x000000070c077899 */ /* 0x000fe400080006ff */
[----:B------:R2:W3:Y:S02]  /*1720*/  @!UP1 SYNCS.EXCH.64 URZ, [UR8+0x6010], UR4 ;  /* 0x0060100408ff95b2 */ /* 0x0004e40008000100 */
[----:B---3--:R-:W-:Y:S06]  /*1730*/  BAR.SYNC.DEFER_BLOCKING 0x0 ;  /* 0x0000000000007b1d */ /* 0x008fec0000010000 */
[----:B------:R-:W-:Y:S05]  /*1740*/  @P3 BRA `(.L_x_54) ;  /* 0x00000000002c3947 */ /* 0x000fea0003800000 */
[----:B--2---:R-:W-:Y:S02]  /*1750*/  UMOV UR4, 0x1 ;  /* 0x0000000100047882 */ /* 0x004fe40000000000 */
[----:B------:R-:W-:-:S04]  /*1760*/  UIADD3 UR16, UPT, UPT, -UR4, 0x100000, URZ ;  /* 0x0010000004107890 */ /* 0x000fc8000fffe1ff */
[----:B------:R-:W-:Y:S02]  /*1770*/  USHF.L.U32 UR17, UR16, 0xb, URZ ;  /* 0x0000000b10117899 */ /* 0x000fe400080006ff */
[----:B------:R-:W-:Y:S02]  /*1780*/  USHF.L.U32 UR16, UR16, 0x1, URZ ;  /* 0x0000000110107899 */ /* 0x000fe400080006ff */
[----:B------:R-:W-:-:S04]  /*1790*/  UIADD3 UR4, UPT, UPT, -UR4, 0x100000, URZ ;  /* 0x0010000004047890 */ /* 0x000fc8000fffe1ff */
[----:B------:R-:W-:Y:S02]  /*17a0*/  USHF.L.U32 UR5, UR4, 0xb, URZ ;  /* 0x0000000b04057899 */ /* 0x000fe400080006ff */
[----:B------:R-:W-:Y:S01]  /*17b0*/  USHF.L.U32 UR4, UR4, 0x1, URZ ;  /* 0x0000000104047899 */ /* 0x000fe200080006ff */
[----:B------:R-:W2:Y:S03]  /*17c0*/  FENCE.VIEW.ASYNC.S ;  /* 0x00000000000073c6 */ /* 0x000ea60000000000 */
[----:B--2---:R3:W2:Y:S08]  /*17d0*/  SYNCS.EXCH.64 URZ, [UR8+0x6008], UR16 ;  /* 0x0060081008ff75b2 */ /* 0x0046b00008000100 */
[----:B------:R3:W4:Y:S02]  /*17e0*/  SYNCS.EXCH.64 URZ, [UR8+0x6018], UR4 ;  /* 0x0060180408ff75b2 */ /* 0x0007240008000100 */
[----:B---3--:R-:W-:Y:S01]  /*17f0*/  NOP ;  /* 0x0000000000007918 */ /* 0x008fe20000000000 */
.L_x_54:
[----:B--2---:R-:W-:Y:S05]  /*1800*/  BSYNC.RECONVERGENT B3 ;  /* 0x0000000000037941 */ /* 0x004fea0003800200 */
.L_x_53:
[----:B------:R-:W-:Y:S05]  /*1810*/  @!P0 BRA `(.L_x_55) ;  /* 0x0000000400e88947 */ /* 0x000fea0003800000 */
[----:B----4-:R-:W-:Y:S01]  /*1820*/  BAR.SYNC.DEFER_BLOCKING 0x0 ;  /* 0x0000000000007b1d */ /* 0x010fe20000010000 */
[----:B------:R-:W-:Y:S01]  /*1830*/  ELECT P1, URZ, PT ;  /* 0x0000000000ff782f */ /* 0x000fe20003820000 */
[----:B------:R-:W-:Y:S01]  /*1840*/  @!P3 IMAD.MOV.U32 R3, RZ, RZ, 0x3000 ;  /* 0x00003000ff03b424 */ /* 0x000fe200078e00ff */
[----:B------:R-:W-:Y:S02]  /*1850*/  UIADD3 UR16, UPT, UPT, UR8, 0x4000, URZ ;  /* 0x0000400008107890 */ /* 0x000fe4000fffe0ff */
[----:B------:R-:W-:Y:S01]  /*1860*/  ISETP.LT.U32.AND P1, PT, R2, 0x20, P1 ;  /* 0x000000200200780c */ /* 0x000fe20000f21070 */
[----:B------:R-:W-:Y:S01]  /*1870*/  UMOV UR19, UR7 ;  /* 0x0000000700137c82 */ /* 0x000fe20008000000 */
[----:B------:R-:W-:Y:S01]  /*1880*/  ELECT P0, URZ, PT ;  /* 0x0000000000ff782f */ /* 0x000fe20003800000 */
[----:B------:R-:W-:-:S03]  /*1890*/  ULOP3.LUT UR4, UR14, 0x1, URZ, 0xc0, !UPT ;  /* 0x000000010e047892 */ /* 0x000fc6000f8ec0ff */
[----:B------:R-:W-:Y:S01]  /*18a0*/  ISETP.LT.U32.AND P0, PT, R2, 0x40, P0 ;  /* 0x000000400200780c */ /* 0x000fe20000701070 */
[----:B------:R-:W-:Y:S02]  /*18b0*/  ULEA UR28, UR4, UR8, 0xc ;  /* 0x00000008041c7291 */ /* 0x000fe4000f8e60ff */
[----:B------:R-:W-:-:S04]  /*18c0*/  ULEA UR30, UR4, UR9, 0x7 ;  /* 0x00000009041e7291 */ /* 0x000fc8000f8e38ff */
[----:B------:R-:W-:Y:S01]  /*18d0*/  VOTEU.ANY UP0, P1 ;  /* 0x0000000000ff7886 */ /* 0x000fe20000800100 */
[----:B------:R-:W-:-:S04]  /*18e0*/  VOTEU.ANY UP2, P1 ;  /* 0x0000000000ff7886 */ /* 0x000fc80000840100 */
[----:B------:R-:W-:Y:S02]  /*18f0*/  @UP0 UIADD3 UR17, UPT, UPT, UR8, 0x6000, URZ ;  /* 0x0000600008110890 */ /* 0x000fe4000fffe0ff */
[----:B------:R2:W-:Y:S01]  /*1900*/  @!P3 SYNCS.ARRIVE.TRANS64 RZ, [UR8+0x6000], R3 ;  /* 0x00600003ffffb9a7 */ /* 0x0005e20008000008 */
[----:B------:R-:W-:Y:S01]  /*1910*/  @UP0 UMOV UR18, URZ ;  /* 0x000000ff00120c82 */ /* 0x000fe20008000000 */
[----:B------:R-:W-:Y:S01]  /*1920*/  BAR.SYNC.DEFER_BLOCKING 0x0 ;  /* 0x0000000000007b1d */ /* 0x000fe20000010000 */
[----:B------:R-:W-:-:S05]  /*1930*/  UISETP.NE.U32.AND UP0, UPT, UR14, URZ, UPT ;  /* 0x000000ff0e00728c */ /* 0x000fca000bf05070 */
[----:B------:R-:W-:Y:S01]  /*1940*/  VOTEU.ANY UP1, P0 ;  /* 0x0000000000ff7886 */ /* 0x000fe20000020100 */
[----:B------:R-:W-:-:S04]  /*1950*/  VOTEU.ANY UP3, P0 ;  /* 0x0000000000ff7886 */ /* 0x000fc80000060100 */
[----:B------:R-:W-:Y:S01]  /*1960*/  @UP1 UIADD3 UR29, UPT, UPT, UR8, 0x6000, URZ ;  /* 0x00006000081d1890 */ /* 0x000fe2000fffe0ff */
[----:B------:R-:W-:Y:S01]  /*1970*/  @UP1 UMOV UR31, URZ ;  /* 0x000000ff001f1c82 */ /* 0x000fe20008000000 */
[----:B------:R2:W-:Y:S01]  /*1980*/  @UP2 UTMALDG.2D [UR16], [UR20] ;  /* 0x00000010140025b4 */ /* 0x0005e20008008000 */
[----:B------:R3:W-:Y:S06]  /*1990*/  MEMBAR.ALL.CTA ;  /* 0x0000000000007992 */ /* 0x0007ec0000008000 */
[----:B---3--:R-:W3:Y:S02]  /*19a0*/  FENCE.VIEW.ASYNC.S ;  /* 0x00000000000073c6 */ /* 0x008ee40000000000 */
[----:B---3--:R-:W-:Y:S06]  /*19b0*/  BAR.SYNC.DEFER_BLOCKING 0x0 ;  /* 0x0000000000007b1d */ /* 0x008fec0000010000 */
[----:B------:R2:W-:Y:S02]  /*19c0*/  @UP3 UTMALDG.2D [UR28], [UR22] ;  /* 0x0000001c160035b4 */ /* 0x0005e40008008000 */
[----:B------:R-:W-:Y:S06]  /*19d0*/  BAR.SYNC.DEFER_BLOCKING 0x0 ;  /* 0x0000000000007b1d */ /* 0x000fec0000010000 */
[----:B------:R-:W3:Y:S02]  /*19e0*/  SYNCS.PHASECHK.TRANS64.TRYWAIT P0, [UR8+0x6000], RZ ;  /* 0x006000ffff0075a7 */ /* 0x000ee40008001108 */
[----:B--23--:R-:W-:Y:S05]  /*19f0*/  @!P0 BRA `(.L_x_56) ;  /* 0x00000014001c8947 */ /* 0x00cfea0003800000 */
.L_x_70:
[----:B------:R-:W-:Y:S05]  /*1a00*/  BRA.U UP0, `(.L_x_57) ;  /* 0x00000001002c7547 */ /* 0x000fea000b800000 */
[----:B------:R-:W-:Y:S02]  /*1a10*/  USHF.R.U32.HI UR12, URZ, 0x4, UR8 ;  /* 0x00000004ff0c7899 */ /* 0x000fe40008011608 */
[----:B------:R-:W-:Y:S02]  /*1a20*/  USHF.R.U32.HI UR4, URZ, 0x4, UR16 ;  /* 0x00000004ff047899 */ /* 0x000fe40008011610 */
[----:B------:R-:W-:Y:S02]  /*1a30*/  USGXT.U32 UR12, UR12, 0xe ;  /* 0x0000000e0c0c789a */ /* 0x000fe40008000000 */
[----:B------:R-:W-:Y:S02]  /*1a40*/  USGXT.U32 UR4, UR4, 0xe ;  /* 0x0000000e0404789a */ /* 0x000fe40008000000 */
[----:B------:R-:W-:Y:S01]  /*1a50*/  ULOP3.LUT UR12, UR12, 0x1000000, URZ, 0xfc, !UPT ;  /* 0x010000000c0c7892 */ /* 0x000fe2000f8efcff */
[----:B------:R-:W-:Y:S01]  /*1a60*/  UMOV UR16, 0x0 ;  /* 0x0000000000107882 */ /* 0x000fe20000000000 */
[----:B------:R-:W-:Y:S01]  /*1a70*/  UMOV UR17, 0x8410010 ;  /* 0x0841001000117882 */ /* 0x000fe20000000000 */
[----:B------:R-:W-:Y:S01]  /*1a80*/  UMOV UR5, 0xc0004010 ;  /* 0xc000401000057882 */ /* 0x000fe20000000000 */
[----:B------:R-:W-:-:S05]  /*1a90*/  UMOV UR13, 0x40004040 ;  /* 0x40004040000d7882 */ /* 0x000fca0000000000 */
[----:B------:R2:W-:Y:S01]  /*1aa0*/  UTCQMMA gdesc[UR4], gdesc[UR12], tmem[UR24], tmem[UR16], idesc[UR17], !UPT ;  /* 0x00ff100c040075ea */ /* 0x0005e2000f800318 */
[----:B------:R-:W-:Y:S02]  /*1ab0*/  NOP ;  /* 0x0000000000007918 */ /* 0x000fe40000000000 */
.L_x_57:
[----:B------:R-:W-:Y:S01]  /*1ac0*/  ELECT P0, URZ, PT ;  /* 0x0000000000ff782f */ /* 0x000fe20003800000 */
[----:B--2---:R-:W-:Y:S01]  /*1ad0*/  UMOV UR4, UR6 ;  /* 0x0000000600047c82 */ /* 0x004fe20008000000 */
[----:B------:R-:W-:Y:S02]  /*1ae0*/  UMOV UR5, URZ ;  /* 0x000000ff00057c82 */ /* 0x000fe40008000000 */
[----:B------:R-:W-:-:S13]  /*1af0*/  ISETP.LT.U32.AND P0, PT, R2, 0x20, P0 ;  /* 0x000000200200780c */ /* 0x000fda0000701070 */
[----:B------:R-:W-:Y:S01]  /*1b00*/  VOTEU.ANY UP0, P0 ;  /* 0x0000000000ff7886 */ /* 0x000fe20000000100 */
[----:B------:R-:W-:Y:S01]  /*1b10*/  VOTEU.ANY UP1, P0 ;  /* 0x0000000000ff7886 */ /* 0x000fe20000020100 */
[----:B------:R-:W-:-:S03]  /*1b20*/  ISETP.GE.U32.AND P0, PT, R12, 0x21, PT ;  /* 0x000000210c00780c */ /* 0x000fc60003f06070 */
[----:B------:R-:W-:Y:S02]  /*1b30*/  @UP0 UMOV UR4, UR4 ;  /* 0x0000000400040c82 */ /* 0x000fe40008000000 */
[----:B------:R2:W-:Y:S01]  /*1b40*/  @UP1 UTCBAR [UR4], URZ ;  /* 0x000000ff040013e9 */ /* 0x0005e200080000ff */
[----:B------:R-:W-:Y:S06]  /*1b50*/  BAR.SYNC.DEFER_BLOCKING 0x0 ;  /* 0x0000000000007b1d */ /* 0x000fec0000010000 */
[----:B------:R-:W3:Y:S02]  /*1b60*/  SYNCS.PHASECHK.TRANS64.TRYWAIT P1, [UR8+0x6010], RZ ;  /* 0x006010ffff0075a7 */ /* 0x000ee40008021108 */
[----:B--23--:R-:W-:Y:S05]  /*1b70*/  @!P1 BRA `(.L_x_58) ;  /* 0x0000001000c89947 */ /* 0x00cfea0003800000 */
.L_x_71:
[----:B------:R-:W-:Y:S01]  /*1b80*/  IMAD.MOV.U32 R3, RZ, RZ, RZ ;  /* 0x000000ffff037224 */ /* 0x000fe200078e00ff */
[----:B------:R-:W-:Y:S06]  /*1b90*/  @!P0 BRA `(.L_x_55) ;  /* 0x0000000400088947 */ /* 0x000fec0003800000 */
[----:B------:R-:W2:Y:S01]  /*1ba0*/  LDCU UR17, c[0x0][0x3a0] ;  /* 0x00007400ff1177ac */ /* 0x000ea20008000800 */
[----:B------:R-:W-:Y:S01]  /*1bb0*/  UMOV UR15, 0x1 ;  /* 0x00000001000f7882 */ /* 0x000fe20000000000 */
[----:B------:R-:W-:-:S05]  /*1bc0*/  UMOV UR6, 0x20 ;  /* 0x0000002000067882 */ /* 0x000fca0000000000 */
.L_x_62:
[----:B------:R-:W-:Y:S01]  /*1bd0*/  BAR.SYNC.DEFER_BLOCKING 0x0 ;  /* 0x0000000000007b1d */ /* 0x000fe20000010000 */
[----:B------:R-:W-:Y:S01]  /*1be0*/  ULEA UR16, UR15, UR8, 0x3 ;  /* 0x000000080f107291 */ /* 0x000fe2000f8e18ff */
[----:B-----5:R-:W-:Y:S01]  /*1bf0*/  @!P3 IMAD.MOV.U32 R4, RZ, RZ, 0x3000 ;  /* 0x00003000ff04b424 */ /* 0x020fe200078e00ff */
[----:B------:R-:W-:Y:S01]  /*1c00*/  ELECT P1, URZ, PT ;  /* 0x0000000000ff782f */ /* 0x000fe20003820000 */
[----:B------:R-:W-:-:S03]  /*1c10*/  ULEA UR4, UR15, UR8, 0xc ;  /* 0x000000080f047291 */ /* 0x000fc6000f8e60ff */
[----:B------:R-:W-:Y:S02]  /*1c20*/  ISETP.LT.U32.AND P1, PT, R2, 0x20, P1 ;  /* 0x000000200200780c */ /* 0x000fe40000f21070 */
[----:B------:R-:W-:Y:S01]  /*1c30*/  ELECT P0, URZ, PT ;  /* 0x0000000000ff782f */ /* 0x000fe20003800000 */
[----:B------:R-:W-:-:S03]  /*1c40*/  UIADD3 UR4, UPT, UPT, UR4, 0x4000, URZ ;  /* 0x0000400004047890 */ /* 0x000fc6000fffe0ff */
[----:B------:R-:W-:Y:S01]  /*1c50*/  ISETP.LT.U32.AND P0, PT, R2, 0x40, P0 ;  /* 0x000000400200780c */ /* 0x000fe20000701070 */
[----:B------:R-:W-:Y:S02]  /*1c60*/  ULEA UR12, UR15, UR8, 0xd ;  /* 0x000000080f0c7291 */ /* 0x000fe4000f8e68ff */
[----:B------:R-:W-:Y:S01]  /*1c70*/  ULOP3.LUT UR13, UR14, 0x1, URZ, 0xc0, !UPT ;  /* 0x000000010e0d7892 */ /* 0x000fe2000f8ec0ff */
[----:B------:R-:W-:-:S03]  /*1c80*/  UMOV UR31, UR6 ;  /* 0x00000006001f7c82 */ /* 0x000fc60008000000 */
[----:B------:R-:W-:Y:S01]  /*1c90*/  ULEA UR28, UR13, UR12, 0xc ;  /* 0x0000000c0d1c7291 */ /* 0x000fe2000f8e60ff */
[----:B------:R-:W-:Y:S01]  /*1ca0*/  VOTEU.ANY UP0, P1 ;  /* 0x0000000000ff7886 */ /* 0x000fe20000800100 */
[----:B------:R-:W-:Y:S01]  /*1cb0*/  ULEA UR30, UR13, UR9, 0x7 ;  /* 0x000000090d1e7291 */ /* 0x000fe2000f8e38ff */
[----:B------:R3:W-:Y:S03]  /*1cc0*/  @!P3 SYNCS.ARRIVE.TRANS64 RZ, [UR16+0x6000], R4 ;  /* 0x00600004ffffb9a7 */ /* 0x0007e60008000010 */
[----:B------:R-:W-:Y:S01]  /*1cd0*/  VOTEU.ANY UP1, P0 ;  /* 0x0000000000ff7886 */ /* 0x000fe20000020100 */
[----:B------:R-:W-:Y:S01]  /*1ce0*/  @UP0 UIADD3 UR5, UPT, UPT, UR16, 0x6000, URZ ;  /* 0x0000600010050890 */ /* 0x000fe2000fffe0ff */
[----:B------:R-:W-:Y:S01]  /*1cf0*/  VOTEU.ANY UP0, P1 ;  /* 0x0000000000ff7886 */ /* 0x000fe20000800100 */
[----:B------:R-:W-:Y:S02]  /*1d00*/  BAR.SYNC.DEFER_BLOCKING 0x0 ;  /* 0x0000000000007b1d */ /* 0x000fe40000010000 */
[----:B------:R-:W-:Y:S01]  /*1d10*/  @UP1 UIADD3 UR29, UPT, UPT, UR16, 0x6000, URZ ;  /* 0x00006000101d1890 */ /* 0x000fe2000fffe0ff */
[----:B---3--:R-:W-:-:S03]  /*1d20*/  IMAD.U32 R4, R3, -0x80000000, RZ ;  /* 0x8000000003047824 */ /* 0x008fc600078e00ff */
[----:B------:R-:W-:Y:S01]  /*1d30*/  VOTEU.ANY UP1, P0 ;  /* 0x0000000000ff7886 */ /* 0x000fe20000020100 */
[----:B------:R3:W-:Y:S01]  /*1d40*/  @UP0 UTMALDG.2D [UR4], [UR20] ;  /* 0x00000004140005b4 */ /* 0x0007e20008008000 */
[----:B------:R-:W-:Y:S01]  /*1d50*/  UISETP.NE.U32.AND UP0, UPT, UR14, URZ, UPT ;  /* 0x000000ff0e00728c */ /* 0x000fe2000bf05070 */
[----:B------:R4:W-:Y:S06]  /*1d60*/  MEMBAR.ALL.CTA ;  /* 0x0000000000007992 */ /* 0x0009ec0000008000 */
[----:B----4-:R-:W4:Y:S02]  /*1d70*/  FENCE.VIEW.ASYNC.S ;  /* 0x00000000000073c6 */ /* 0x010f240000000000 */
[----:B----4-:R-:W-:Y:S06]  /*1d80*/  BAR.SYNC.DEFER_BLOCKING 0x0 ;  /* 0x0000000000007b1d */ /* 0x010fec0000010000 */
[----:B------:R3:W-:Y:S02]  /*1d90*/  @UP1 UTMALDG.2D [UR28], [UR22] ;  /* 0x0000001c160015b4 */ /* 0x0007e40008008000 */
[----:B------:R-:W-:Y:S06]  /*1da0*/  BAR.SYNC.DEFER_BLOCKING 0x0 ;  /* 0x0000000000007b1d */ /* 0x000fec0000010000 */
[----:B------:R-:W4:Y:S02]  /*1db0*/  SYNCS.PHASECHK.TRANS64.TRYWAIT P0, [UR16+0x6000], R4 ;  /* 0x00600004ff0075a7 */ /* 0x000f240008001110 */
[----:B---34-:R-:W-:Y:S05]  /*1dc0*/  @!P0 BRA `(.L_x_59) ;  /* 0x0000001000408947 */ /* 0x018fea0003800000 */
.L_x_72:
        /* <DEDUP_REMOVED lines=10> */
[----:B------:R3:W-:Y:S01]  /*1e70*/  UTCQMMA gdesc[UR4], gdesc[UR12], tmem[UR24], tmem[UR18], idesc[UR19], UPT ;  /* 0x00ff120c040075ea */ /* 0x0007e2000b800318 */
[----:B------:R-:W-:Y:S02]  /*1e80*/  NOP ;  /* 0x0000000000007918 */ /* 0x000fe40000000000 */
.L_x_60:
[----:B------:R-:W-:Y:S01]  /*1e90*/  ELECT P0, URZ, PT ;  /* 0x0000000000ff782f */ /* 0x000fe20003800000 */
[----:B---3--:R-:W-:-:S03]  /*1ea0*/  UIADD3 UR4, UPT, UPT, UR16, 0x6010, URZ ;  /* 0x0000601010047890 */ /* 0x008fc6000fffe0ff */
[----:B------:R-:W-:Y:S01]  /*1eb0*/  ISETP.LT.U32.AND P0, PT, R2, 0x20, P0 ;  /* 0x000000200200780c */ /* 0x000fe20000701070 */
[----:B------:R-:W-:-:S12]  /*1ec0*/  UMOV UR5, URZ ;  /* 0x000000ff00057c82 */ /* 0x000fd80008000000 */
[----:B------:R-:W-:Y:S01]  /*1ed0*/  VOTEU.ANY UP0, P0 ;  /* 0x0000000000ff7886 */ /* 0x000fe20000000100 */
[----:B------:R-:W-:-:S04]  /*1ee0*/  VOTEU.ANY UP1, P0 ;  /* 0x0000000000ff7886 */ /* 0x000fc80000020100 */
[----:B------:R-:W-:Y:S02]  /*1ef0*/  @UP0 UMOV UR4, UR4 ;  /* 0x0000000400040c82 */ /* 0x000fe40008000000 */
[----:B------:R3:W-:Y:S01]  /*1f00*/  @UP1 UTCBAR [UR4], URZ ;  /* 0x000000ff040013e9 */ /* 0x0007e200080000ff */
[----:B------:R-:W-:Y:S06]  /*1f10*/  BAR.SYNC.DEFER_BLOCKING 0x0 ;  /* 0x0000000000007b1d */ /* 0x000fec0000010000 */
[----:B------:R-:W4:Y:S02]  /*1f20*/  SYNCS.PHASECHK.TRANS64.TRYWAIT P0, [UR16+0x6010], R4 ;  /* 0x00601004ff0075a7 */ /* 0x000f240008001110 */
[----:B---34-:R-:W-:Y:S05]  /*1f30*/  @!P0 BRA `(.L_x_61) ;  /* 0x0000000c00f08947 */ /* 0x018fea0003800000 */
.L_x_73:
[----:B------:R-:W-:Y:S02]  /*1f40*/  UIADD3 UR15, UPT, UPT, UR15, 0x1, URZ ;  /* 0x000000010f0f7890 */ /* 0x000fe4000fffe0ff */
[----:B------:R-:W-:Y:S02]  /*1f50*/  UIADD3 UR6, UPT, UPT, UR6, 0x20, URZ ;  /* 0x0000002006067890 */ /* 0x000fe4000fffe0ff */
[----:B------:R-:W-:-:S04]  /*1f60*/  UISETP.NE.U32.AND UP0, UPT, UR15, 0x2, UPT ;  /* 0x000000020f00788c */ /* 0x000fc8000bf05070 */
[----:B------:R-:W-:Y:S02]  /*1f70*/  USEL UR15, UR15, URZ, UP0 ;  /* 0x000000ff0f0f7287 */ /* 0x000fe40008000000 */
[----:B------:R-:W-:Y:S02]  /*1f80*/  USEL UR4, URZ, 0x1, UP0 ;  /* 0x00000001ff047887 */ /* 0x000fe40008000000 */
[----:B--2---:R-:W-:-:S04]  /*1f90*/  UISETP.GE.AND UP0, UPT, UR6, UR17, UPT ;  /* 0x000000110600728c */ /* 0x004fc8000bf06270 */
[----:B------:R-:W-:-:S05]  /*1fa0*/  LOP3.LUT R3, R3, UR4, RZ, 0x3c, !PT ;  /* 0x0000000403037c12 */ /* 0x000fca000f8e3cff */
[----:B------:R-:W-:Y:S05]  /*1fb0*/  BRA.U !UP0, `(.L_x_62) ;  /* 0xfffffffd08047547 */ /* 0x000fea000b83ffff */
.L_x_55:
[----:B----4-:R-:W-:Y:S06]  /*1fc0*/  BAR.SYNC.DEFER_BLOCKING 0x0 ;  /* 0x0000000000007b1d */ /* 0x010fec0000010000 */
[----:B------:R-:W-:Y:S04]  /*1fd0*/  BSSY.RECONVERGENT B3, `(.L_x_63) ;  /* 0x0000004000037945 */ /* 0x000fe80003800200 */
[----:B------:R-:W-:Y:S05]  /*1fe0*/  @P3 BRA `(.L_x_64) ;  /* 0x0000000000083947 */ /* 0x000fea0003800000 */
[----:B------:R-:W2:Y:S02]  /*1ff0*/  SYNCS.CCTL.IV [UR8+0x6000] ;  /* 0x00600000ff0079b1 */ /* 0x000ea40008000008 */
[----:B--2---:R-:W2:Y:S02]  /*2000*/  SYNCS.CCTL.IV [UR8+0x6010] ;  /* 0x00601000ff0079b1 */ /* 0x004ea40008000008 */
.L_x_64:
[----:B------:R-:W-:Y:S05]  /*2010*/  BSYNC.RECONVERGENT B3 ;  /* 0x0000000000037941 */ /* 0x000fea0003800200 */
.L_x_63:
[----:B--2---:R-:W-:Y:S06]  /*2020*/  BAR.SYNC.DEFER_BLOCKING 0x0 ;  /* 0x0000000000007b1d */ /* 0x004fec0000010000 */
[----:B------:R-:W-:Y:S04]  /*2030*/  BSSY.RECONVERGENT B3, `(.L_x_65) ;  /* 0x0000004000037945 */ /* 0x000fe80003800200 */
[----:B------:R-:W-:Y:S05]  /*2040*/  @P3 BRA `(.L_x_66) ;  /* 0x0000000000083947 */ /* 0x000fea0003800000 */
[----:B------:R-:W2:Y:S02]  /*2050*/  SYNCS.CCTL.IV [UR8+0x6008] ;  /* 0x00600800ff0079b1 */ /* 0x000ea40008000008 */
[----:B--2---:R-:W2:Y:S02]  /*2060*/  SYNCS.CCTL.IV [UR8+0x6018] ;  /* 0x00601800ff0079b1 */ /* 0x004ea40008000008 */
.L_x_66:
[----:B------:R-:W-:Y:S05]  /*2070*/  BSYNC.RECONVERGENT B3 ;  /* 0x0000000000037941 */ /* 0x000fea0003800200 */
.L_x_65:
[----:B------:R-:W-:Y:S01]  /*2080*/  USHF.L.U32 UR4, UR14, 0x15, URZ ;  /* 0x000000150e047899 */ /* 0x000fe200080006ff */
[----:B------:R-:W-:Y:S01]  /*2090*/  IMAD.SHL.U32 R3, R0, 0x80, RZ ;  /* 0x0000008000037824 */ /* 0x000fe200078e00ff */
[----:B------:R-:W-:Y:S02]  /*20a0*/  ELECT P0, URZ, PT ;  /* 0x0000000000ff782f */ /* 0x000fe40003800000 */
[----:B------:R-:W-:Y:S02]  /*20b0*/  ULOP3.LUT UR4, UR4, 0x600000, URZ, 0xc0, !UPT ;  /* 0x0060000004047892 */ /* 0x000fe4000f8ec0ff */
[----:B------:R-:W-:Y:S01]  /*20c0*/  ISETP.LT.U32.AND P0, PT, R2, 0x40, P0 ;  /* 0x000000400200780c */ /* 0x000fe20000701070 */
[----:B------:R-:W-:Y:S02]  /*20d0*/  ULOP3.LUT UR14, UR14, 0x1, URZ, 0xc0, !UPT ;  /* 0x000000010e0e7892 */ /* 0x000fe4000f8ec0ff */
[----:B------:R-:W-:Y:S02]  /*20e0*/  UIADD3 UR4, UPT, UPT, UR24, UR4, URZ ;  /* 0x0000000418047290 */ /* 0x000fe4000fffe0ff */
[----:B------:R-:W-:Y:S01]  /*20f0*/  ULEA UR5, UR14, UR9, 0x7 ;  /* 0x000000090e057291 */ /* 0x000fe2000f8e38ff */
[----:B------:R-:W-:-:S06]  /*2100*/  UMOV UR6, UR7 ;  /* 0x0000000700067c82 */ /* 0x000fcc0008000000 */
[----:B------:R-:W3:Y:S01]  /*2110*/  LDTM.x64 R100, tmem[UR4] ;  /* 0x00000004006479ee */ /* 0x000ee20008340000 */
[----:B------:R-:W-:Y:S01]  /*2120*/  VOTEU.ANY UP1, P0 ;  /* 0x0000000000ff7886 */ /* 0x000fe20000020100 */
[----:B------:R-:W-:Y:S01]  /*2130*/  VOTEU.ANY UP0, P0 ;  /* 0x0000000000ff7886 */ /* 0x000fe20000000100 */
[----:B---3--:R-:W-:Y:S02]  /*2140*/  F2FP.SATFINITE.E4M3.F32.PACK_AB_MERGE_C R102, R103, R102, RZ ;  /* 0x000000666766723e */ /* 0x008fe400048070ff */
[----:B------:R-:W-:Y:S02]  /*2150*/  F2FP.SATFINITE.E4M3.F32.PACK_AB_MERGE_C R106, R107, R106, RZ ;  /* 0x0000006a6b6a723e */ /* 0x000fe400048070ff */
[----:B------:R-:W-:Y:S02]  /*2160*/  F2FP.SATFINITE.E4M3.F32.PACK_AB_MERGE_C R164, R101, R100, R102 ;  /* 0x0000006465a4723e */ /* 0x000fe40004807066 */
[----:B------:R-:W3:Y:S01]  /*2170*/  LDTM.x64 R40, tmem[UR4+0x40] ;  /* 0x00004004002879ee */ /* 0x000ee20008340000 */
[----:B------:R-:W-:-:S02]  /*2180*/  F2FP.SATFINITE.E4M3.F32.PACK_AB_MERGE_C R110, R111, R110, RZ ;  /* 0x0000006e6f6e723e */ /* 0x000fc400048070ff */
[----:B------:R-:W-:Y:S02]  /*2190*/  F2FP.SATFINITE.E4M3.F32.PACK_AB_MERGE_C R114, R115, R114, RZ ;  /* 0x000000727372723e */ /* 0x000fe400048070ff */
[----:B------:R-:W-:Y:S02]  /*21a0*/  F2FP.SATFINITE.E4M3.F32.PACK_AB_MERGE_C R165, R105, R104, R106 ;  /* 0x0000006869a5723e */ /* 0x000fe4000480706a */
[----:B------:R-:W-:Y:S02]  /*21b0*/  F2FP.SATFINITE.E4M3.F32.PACK_AB_MERGE_C R166, R109, R108, R110 ;  /* 0x0000006c6da6723e */ /* 0x000fe4000480706e */
[----:B------:R-:W-:Y:S02]  /*21c0*/  F2FP.SATFINITE.E4M3.F32.PACK_AB_MERGE_C R167, R113, R112, R114 ;  /* 0x0000007071a7723e */ /* 0x000fe40004807072 */
[----:B------:R-:W-:Y:S02]  /*21d0*/  F2FP.SATFINITE.E4M3.F32.PACK_AB_MERGE_C R118, R119, R118, RZ ;  /* 0x000000767776723e */ /* 0x000fe400048070ff */
[----:B------:R-:W-:-:S02]  /*21e0*/  F2FP.SATFINITE.E4M3.F32.PACK_AB_MERGE_C R122, R123, R122, RZ ;  /* 0x0000007a7b7a723e */ /* 0x000fc400048070ff */
[----:B------:R-:W-:Y:S02]  /*21f0*/  F2FP.SATFINITE.E4M3.F32.PACK_AB_MERGE_C R126, R127, R126, RZ ;  /* 0x0000007e7f7e723e */ /* 0x000fe400048070ff */
[----:B------:R-:W-:Y:S02]  /*2200*/  F2FP.SATFINITE.E4M3.F32.PACK_AB_MERGE_C R119, R131, R130, RZ ;  /* 0x000000828377723e */ /* 0x000fe400048070ff */
[----:B------:R-:W-:Y:S02]  /*2210*/  F2FP.SATFINITE.E4M3.F32.PACK_AB_MERGE_C R134, R135, R134, RZ ;  /* 0x000000868786723e */ /* 0x000fe400048070ff */
[----:B------:R-:W-:Y:S02]  /*2220*/  F2FP.SATFINITE.E4M3.F32.PACK_AB_MERGE_C R138, R139, R138, RZ ;  /* 0x0000008a8b8a723e */ /* 0x000fe400048070ff */
[----:B------:R-:W-:Y:S02]  /*2230*/  F2FP.SATFINITE.E4M3.F32.PACK_AB_MERGE_C R142, R143, R142, RZ ;  /* 0x0000008e8f8e723e */ /* 0x000fe400048070ff */
[----:B---3--:R-:W-:-:S02]  /*2240*/  F2FP.SATFINITE.E4M3.F32.PACK_AB_MERGE_C R42, R43, R42, RZ ;  /* 0x0000002a2b2a723e */ /* 0x008fc400048070ff */
[----:B------:R-:W-:Y:S02]  /*2250*/  F2FP.SATFINITE.E4M3.F32.PACK_AB_MERGE_C R46, R47, R46, RZ ;  /* 0x0000002e2f2e723e */ /* 0x000fe400048070ff */
[----:B------:R-:W-:Y:S02]  /*2260*/  F2FP.SATFINITE.E4M3.F32.PACK_AB_MERGE_C R50, R51, R50, RZ ;  /* 0x000000323332723e */ /* 0x000fe400048070ff */
[----:B------:R-:W-:Y:S02]  /*2270*/  F2FP.SATFINITE.E4M3.F32.PACK_AB_MERGE_C R54, R55, R54, RZ ;  /* 0x000000363736723e */ /* 0x000fe400048070ff */
[----:B------:R-:W-:Y:S02]  /*2280*/  F2FP.SATFINITE.E4M3.F32.PACK_AB_MERGE_C R58, R59, R58, RZ ;  /* 0x0000003a3b3a723e */ /* 0x000fe400048070ff */
[----:B------:R-:W-:Y:S02]  /*2290*/  F2FP.SATFINITE.E4M3.F32.PACK_AB_MERGE_C R62, R63, R62, RZ ;  /* 0x0000003e3f3e723e */ /* 0x000fe400048070ff */
[----:B------:R-:W-:-:S02]  /*22a0*/  F2FP.SATFINITE.E4M3.F32.PACK_AB_MERGE_C R66, R67, R66, RZ ;  /* 0x000000424342723e */ /* 0x000fc400048070ff */
[----:B------:R-:W-:Y:S02]  /*22b0*/  F2FP.SATFINITE.E4M3.F32.PACK_AB_MERGE_C R70, R71, R70, RZ ;  /* 0x000000464746723e */ /* 0x000fe400048070ff */
[----:B------:R-:W-:Y:S02]  /*22c0*/  F2FP.SATFINITE.E4M3.F32.PACK_AB_MERGE_C R74, R75, R74, RZ ;  /* 0x0000004a4b4a723e */ /* 0x000fe400048070ff */
[----:B------:R-:W-:Y:S02]  /*22d0*/  F2FP.SATFINITE.E4M3.F32.PACK_AB_MERGE_C R104, R41, R40, R42 ;  /* 0x000000282968723e */ /* 0x000fe4000480702a */
[----:B------:R-:W-:Y:S02]  /*22e0*/  F2FP.SATFINITE.E4M3.F32.PACK_AB_MERGE_C R105, R45, R44, R46 ;  /* 0x0000002c2d69723e */ /* 0x000fe4000480702e */
[----:B------:R-:W-:Y:S02]  /*22f0*/  F2FP.SATFINITE.E4M3.F32.PACK_AB_MERGE_C R106, R49, R48, R50 ;  /* 0x00000030316a723e */ /* 0x000fe40004807032 */
[----:B------:R-:W-:-:S02]  /*2300*/  F2FP.SATFINITE.E4M3.F32.PACK_AB_MERGE_C R107, R53, R52, R54 ;  /* 0x00000034356b723e */ /* 0x000fc40004807036 */
[----:B------:R-:W-:Y:S02]  /*2310*/  F2FP.SATFINITE.E4M3.F32.PACK_AB_MERGE_C R108, R57, R56, R58 ;  /* 0x00000038396c723e */ /* 0x000fe4000480703a */
[----:B------:R-:W-:Y:S02]  /*2320*/  F2FP.SATFINITE.E4M3.F32.PACK_AB_MERGE_C R109, R61, R60, R62 ;  /* 0x0000003c3d6d723e */ /* 0x000fe4000480703e */
[----:B------:R-:W-:Y:S02]  /*2330*/  F2FP.SATFINITE.E4M3.F32.PACK_AB_MERGE_C R110, R65, R64, R66 ;  /* 0x00000040416e723e */ /* 0x000fe40004807042 */
[----:B------:R-:W-:Y:S02]  /*2340*/  F2FP.SATFINITE.E4M3.F32.PACK_AB_MERGE_C R111, R69, R68, R70 ;  /* 0x00000044456f723e */ /* 0x000fe40004807046 */
[----:B------:R-:W-:Y:S02]  /*2350*/  F2FP.SATFINITE.E4M3.F32.PACK_AB_MERGE_C R112, R73, R72, R74 ;  /* 0x000000484970723e */ /* 0x000fe4000480704a */
[----:B------:R-:W3:Y:S01]  /*2360*/  LDTM.x64 R12, tmem[UR4+0x80] ;  /* 0x00008004000c79ee */ /* 0x000ee20008340000 */
[----:B------:R-:W-:-:S02]  /*2370*/  F2FP.SATFINITE.E4M3.F32.PACK_AB_MERGE_C R90, R91, R90, RZ ;  /* 0x0000005a5b5a723e */ /* 0x000fc400048070ff */
[----:B------:R-:W-:Y:S02]  /*2380*/  F2FP.SATFINITE.E4M3.F32.PACK_AB_MERGE_C R78, R79, R78, RZ ;  /* 0x0000004e4f4e723e */ /* 0x000fe400048070ff */
[----:B------:R-:W-:Y:S02]  /*2390*/  F2FP.SATFINITE.E4M3.F32.PACK_AB_MERGE_C R82, R83, R82, RZ ;  /* 0x000000525352723e */ /* 0x000fe400048070ff */
[----:B------:R-:W-:Y:S02]  /*23a0*/  F2FP.SATFINITE.E4M3.F32.PACK_AB_MERGE_C R86, R87, R86, RZ ;  /* 0x000000565756723e */ /* 0x000fe400048070ff */
[----:B------:R-:W-:Y:S02]  /*23b0*/  F2FP.SATFINITE.E4M3.F32.PACK_AB_MERGE_C R94, R95, R94, RZ ;  /* 0x0000005e5f5e723e */ /* 0x000fe400048070ff */
[----:B------:R-:W-:Y:S02]  /*23c0*/  F2FP.SATFINITE.E4M3.F32.PACK_AB_MERGE_C R88, R89, R88, R90 ;  /* 0x000000585958723e */ /* 0x000fe4000480705a */
[----:B------:R-:W-:-:S02]  /*23d0*/  F2FP.SATFINITE.E4M3.F32.PACK_AB_MERGE_C R113, R77, R76, R78 ;  /* 0x0000004c4d71723e */ /* 0x000fc4000480704e */
[----:B------:R-:W-:Y:S02]  /*23e0*/  F2FP.SATFINITE.E4M3.F32.PACK_AB_MERGE_C R114, R81, R80, R82 ;  /* 0x000000505172723e */ /* 0x000fe40004807052 */
[----:B------:R-:W-:Y:S02]  /*23f0*/  F2FP.SATFINITE.E4M3.F32.PACK_AB_MERGE_C R115, R85, R84, R86 ;  /* 0x000000545573723e */ /* 0x000fe40004807056 */
[----:B------:R-:W-:Y:S02]  /*2400*/  F2FP.SATFINITE.E4M3.F32.PACK_AB_MERGE_C R89, R93, R92, R94 ;  /* 0x0000005c5d59723e */ /* 0x000fe4000480705e */
        /* <DEDUP_REMOVED lines=11> */
[----:B------:R-:W-:Y:S02]  /*24c0*/  F2FP.SATFINITE.E4M3.F32.PACK_AB_MERGE_C R50, R51, R50, RZ ;  /* 0x000000323332723e */ /* 0x000fe400048070ff */
[----:B------:R-:W-:Y:S02]  /*24d0*/  F2FP.SATFINITE.E4M3.F32.PACK_AB_MERGE_C R54, R55, R54, RZ ;  /* 0x000000363736723e */ /* 0x000fe400048070ff */
[----:B------:R-:W-:Y:S02]  /*24e0*/  F2FP.SATFINITE.E4M3.F32.PACK_AB_MERGE_C R58, R59, R58, RZ ;  /* 0x0000003a3b3a723e */ /* 0x000fe400048070ff */
[----:B------:R-:W-:-:S02]  /*24f0*/  F2FP.SATFINITE.E4M3.F32.PACK_AB_MERGE_C R62, R63, R62, RZ ;  /* 0x0000003e3f3e723e */ /* 0x000fc400048070ff */
[----:B------:R-:W-:Y:S02]  /*2500*/  F2FP.SATFINITE.E4M3.F32.PACK_AB_MERGE_C R66, R67, R66, RZ ;  /* 0x000000424342723e */ /* 0x000fe400048070ff */
[----:B------:R-:W-:Y:S02]  /*2510*/  F2FP.SATFINITE.E4M3.F32.PACK_AB_MERGE_C R76, R13, R12, R14 ;  /* 0x0000000c0d4c723e */ /* 0x000fe4000480700e */
        /* <DEDUP_REMOVED lines=13> */
[----:B-----5:R-:W3:Y:S01]  /*25f0*/  LDTM.x64 R4, tmem[UR4+0xc0] ;  /* 0x0000c004000479ee */ /* 0x020ee20008340000 */
[----:B------:R-:W-:Y:S01]  /*2600*/  NOP ;  /* 0x0000000000007918 */ /* 0x000fe20000000000 */
[----:B------:R-:W-:Y:S01]  /*2610*/  F2FP.SATFINITE.E4M3.F32.PACK_AB_MERGE_C R70, R71, R70, RZ ;  /* 0x000000464746723e */ /* 0x000fe200048070ff */
[----:B------:R-:W-:Y:S01]  /*2620*/  ULEA UR4, UR14, UR8, 0xe ;  /* 0x000000080e047291 */ /* 0x000fe2000f8e70ff */
[----:B--23--:R-:W-:Y:S01]  /*2630*/  BAR.SYNC.DEFER_BLOCKING 0x0 ;  /* 0x0000000000007b1d */ /* 0x00cfe20000010000 */
[----:B------:R-:W-:-:S02]  /*2640*/  F2FP.SATFINITE.E4M3.F32.PACK_AB_MERGE_C R154, R155, R154, RZ ;  /* 0x0000009a9b9a723e */ /* 0x000fc400048070ff */
[----:B------:R-:W-:Y:S01]  /*2650*/  F2FP.SATFINITE.E4M3.F32.PACK_AB_MERGE_C R94, R69, R68, R70 ;  /* 0x00000044455e723e */ /* 0x000fe20004807046 */
[----:B------:R-:W-:Y:S01]  /*2660*/  IMAD.SHL.U32 R69, R0, 0x10, RZ ;  /* 0x0000001000457824 */ /* 0x000fe200078e00ff */
[----:B------:R-:W-:Y:S02]  /*2670*/  LOP3.LUT R0, R3, 0x3f80, RZ, 0xc0, !PT ;  /* 0x00003f8003007812 */ /* 0x000fe400078ec0ff */
[----:B------:R-:W-:Y:S02]  /*2680*/  F2FP.SATFINITE.E4M3.F32.PACK_AB_MERGE_C R158, R159, R158, RZ ;  /* 0x0000009e9f9e723e */ /* 0x000fe400048070ff */
[----:B------:R-:W-:Y:S02]  /*2690*/  LOP3.LUT R0, R0, 0x70, R69, 0xf8, !PT ;  /* 0x0000007000007812 */ /* 0x000fe400078ef845 */
[----:B------:R-:W-:Y:S02]  /*26a0*/  F2FP.SATFINITE.E4M3.F32.PACK_AB_MERGE_C R151, R163, R162, RZ ;  /* 0x000000a2a397723e */ /* 0x000fe400048070ff */
[----:B------:R-:W-:-:S02]  /*26b0*/  F2FP.SATFINITE.E4M3.F32.PACK_AB_MERGE_C R74, R75, R74, RZ ;  /* 0x0000004a4b4a723e */ /* 0x000fc400048070ff */
[----:B------:R-:W-:Y:S02]  /*26c0*/  F2FP.SATFINITE.E4M3.F32.PACK_AB_MERGE_C R116, R117, R116, R118 ;  /* 0x000000747574723e */ /* 0x000fe40004807076 */
[----:B------:R-:W-:Y:S02]  /*26d0*/  F2FP.SATFINITE.E4M3.F32.PACK_AB_MERGE_C R117, R121, R120, R122 ;  /* 0x000000787975723e */ /* 0x000fe4000480707a */
[----:B------:R-:W-:Y:S02]  /*26e0*/  F2FP.SATFINITE.E4M3.F32.PACK_AB_MERGE_C R118, R125, R124, R126 ;  /* 0x0000007c7d76723e */ /* 0x000fe4000480707e */
[----:B------:R-:W-:Y:S02]  /*26f0*/  F2FP.SATFINITE.E4M3.F32.PACK_AB_MERGE_C R6, R7, R6, RZ ;  /* 0x000000060706723e */ /* 0x000fe400048070ff */
[----:B------:R-:W-:Y:S01]  /*2700*/  F2FP.SATFINITE.E4M3.F32.PACK_AB_MERGE_C R10, R11, R10, RZ ;  /* 0x0000000a0b0a723e */ /* 0x000fe200048070ff */
[----:B------:R-:W-:Y:S01]  /*2710*/  STS.128 [R0+UR8], R164 ;  /* 0x000000a400007988 */ /* 0x000fe20008000c08 */
[----:B------:R-:W-:-:S02]  /*2720*/  F2FP.SATFINITE.E4M3.F32.PACK_AB_MERGE_C R14, R15, R14, RZ ;  /* 0x0000000e0f0e723e */ /* 0x000fc400048070ff */
[----:B------:R-:W-:Y:S01]  /*2730*/  F2FP.SATFINITE.E4M3.F32.PACK_AB_MERGE_C R7, R19, R18, RZ ;  /* 0x000000121307723e */ /* 0x000fe200048070ff */
[----:B------:R2:W-:Y:S01]  /*2740*/  STS.128 [R0+UR8+0x4000], R76 ;  /* 0x0040004c00007988 */ /* 0x0005e20008000c08 */
[----:B------:R-:W-:Y:S02]  /*2750*/  F2FP.SATFINITE.E4M3.F32.PACK_AB_MERGE_C R22, R23, R22, RZ ;  /* 0x000000161716723e */ /* 0x000fe400048070ff */
[----:B------:R-:W-:Y:S02]  /*2760*/  F2FP.SATFINITE.E4M3.F32.PACK_AB_MERGE_C R119, R129, R128, R119 ;  /* 0x000000808177723e */ /* 0x000fe40004807077 */
[----:B------:R-:W-:Y:S02]  /*2770*/  F2FP.SATFINITE.E4M3.F32.PACK_AB_MERGE_C R132, R133, R132, R134 ;  /* 0x000000848584723e */ /* 0x000fe40004807086 */
[----:B------:R-:W-:Y:S02]  /*2780*/  F2FP.SATFINITE.E4M3.F32.PACK_AB_MERGE_C R26, R27, R26, RZ ;  /* 0x0000001a1b1a723e */ /* 0x000fe400048070ff */
[----:B------:R-:W-:-:S02]  /*2790*/  F2FP.SATFINITE.E4M3.F32.PACK_AB_MERGE_C R30, R31, R30, RZ ;  /* 0x0000001e1f1e723e */ /* 0x000fc400048070ff */
[----:B------:R-:W-:Y:S02]  /*27a0*/  F2FP.SATFINITE.E4M3.F32.PACK_AB_MERGE_C R23, R35, R34, RZ ;  /* 0x000000222317723e */ /* 0x000fe400048070ff */
[----:B------:R-:W-:Y:S02]  /*27b0*/  F2FP.SATFINITE.E4M3.F32.PACK_AB_MERGE_C R38, R39, R38, RZ ;  /* 0x000000262726723e */ /* 0x000fe400048070ff */
[----:B------:R-:W-:Y:S02]  /*27c0*/  F2FP.SATFINITE.E4M3.F32.PACK_AB_MERGE_C R4, R5, R4, R6 ;  /* 0x000000040504723e */ /* 0x000fe40004807006 */
[----:B------:R-:W-:Y:S02]  /*27d0*/  LOP3.LUT R2, R0, 0x10, RZ, 0x3c, !PT ;  /* 0x0000001000027812 */ /* 0x000fe400078e3cff */
[----:B------:R-:W-:Y:S02]  /*27e0*/  F2FP.SATFINITE.E4M3.F32.PACK_AB_MERGE_C R133, R137, R136, R138 ;  /* 0x000000888985723e */ /* 0x000fe4000480708a */
[----:B------:R-:W-:Y:S01]  /*27f0*/  F2FP.SATFINITE.E4M3.F32.PACK_AB_MERGE_C R134, R141, R140, R142 ;  /* 0x0000008c8d86723e */ /* 0x000fe2000480708e */
[----:B------:R3:W-:Y:S01]  /*2800*/  STS.128 [R2+UR8], R116 ;  /* 0x0000007402007988 */ /* 0x0007e20008000c08 */
[----:B------:R-:W-:-:S02]  /*2810*/  F2FP.SATFINITE.E4M3.F32.PACK_AB_MERGE_C R135, R145, R144, R135 ;  /* 0x000000909187723e */ /* 0x000fc40004807087 */
[----:B------:R-:W-:Y:S01]  /*2820*/  F2FP.SATFINITE.E4M3.F32.PACK_AB_MERGE_C R148, R149, R148, R150 ;  /* 0x000000949594723e */ /* 0x000fe20004807096 */
[----:B------:R3:W-:Y:S01]  /*2830*/  STS.128 [R2+UR8+0x4000], R80 ;  /* 0x0040005002007988 */ /* 0x0007e20008000c08 */
[----:B------:R-:W-:Y:S02]  /*2840*/  F2FP.SATFINITE.E4M3.F32.PACK_AB_MERGE_C R42, R43, R42, RZ ;  /* 0x0000002a2b2a723e */ /* 0x000fe400048070ff */
[----:B------:R-:W-:Y:S02]  /*2850*/  F2FP.SATFINITE.E4M3.F32.PACK_AB_MERGE_C R46, R47, R46, RZ ;  /* 0x0000002e2f2e723e */ /* 0x000fe400048070ff */
[----:B------:R-:W-:Y:S02]  /*2860*/  F2FP.SATFINITE.E4M3.F32.PACK_AB_MERGE_C R39, R51, R50, RZ ;  /* 0x000000323327723e */ /* 0x000fe400048070ff */
[----:B------:R-:W-:Y:S02]  /*2870*/  F2FP.SATFINITE.E4M3.F32.PACK_AB_MERGE_C R54, R55, R54, RZ ;  /* 0x000000363736723e */ /* 0x000fe400048070ff */
[----:B------:R-:W-:-:S02]  /*2880*/  F2FP.SATFINITE.E4M3.F32.PACK_AB_MERGE_C R5, R9, R8, R10 ;  /* 0x000000080905723e */ /* 0x000fc4000480700a */
[----:B------:R-:W-:Y:S02]  /*2890*/  LOP3.LUT R3, R0, 0x20, RZ, 0x3c, !PT ;  /* 0x0000002000037812 */ /* 0x000fe400078e3cff */
[----:B------:R-:W-:Y:S02]  /*28a0*/  F2FP.SATFINITE.E4M3.F32.PACK_AB_MERGE_C R149, R153, R152, R154 ;  /* 0x000000989995723e */ /* 0x000fe4000480709a */
[----:B------:R-:W-:Y:S01]  /*28b0*/  F2FP.SATFINITE.E4M3.F32.PACK_AB_MERGE_C R150, R157, R156, R158 ;  /* 0x0000009c9d96723e */ /* 0x000fe2000480709e */
[----:B------:R3:W-:Y:S01]  /*28c0*/  STS.128 [R3+UR8], R132 ;  /* 0x0000008403007988 */ /* 0x0007e20008000c08 */
[----:B------:R-:W-:Y:S02]  /*28d0*/  F2FP.SATFINITE.E4M3.F32.PACK_AB_MERGE_C R151, R161, R160, R151 ;  /* 0x000000a0a197723e */ /* 0x000fe40004807097 */
[----:B------:R-:W-:Y:S01]  /*28e0*/  F2FP.SATFINITE.E4M3.F32.PACK_AB_MERGE_C R98, R99, R98, RZ ;  /* 0x000000626362723e */ /* 0x000fe200048070ff */
[----:B------:R3:W-:Y:S01]  /*28f0*/  STS.128 [R3+UR8+0x4000], R84 ;  /* 0x0040005403007988 */ /* 0x0007e20008000c08 */
[----:B------:R-:W-:-:S02]  /*2900*/  F2FP.SATFINITE.E4M3.F32.PACK_AB_MERGE_C R91, R103, R102, RZ ;  /* 0x00000066675b723e */ /* 0x000fc400048070ff */
[----:B------:R-:W-:Y:S02]  /*2910*/  F2FP.SATFINITE.E4M3.F32.PACK_AB_MERGE_C R95, R73, R72, R74 ;  /* 0x00000048495f723e */ /* 0x000fe4000480704a */
[----:B------:R-:W-:Y:S02]  /*2920*/  F2FP.SATFINITE.E4M3.F32.PACK_AB_MERGE_C R58, R59, R58, RZ ;  /* 0x0000003a3b3a723e */ /* 0x000fe400048070ff */
[----:B------:R-:W-:Y:S02]  /*2930*/  F2FP.SATFINITE.E4M3.F32.PACK_AB_MERGE_C R62, R63, R62, RZ ;  /* 0x0000003e3f3e723e */ /* 0x000fe400048070ff */
[----:B------:R-:W-:Y:S02]  /*2940*/  F2FP.SATFINITE.E4M3.F32.PACK_AB_MERGE_C R66, R67, R66, RZ ;  /* 0x000000424342723e */ /* 0x000fe400048070ff */
[----:B------:R-:W-:Y:S02]  /*2950*/  LOP3.LUT R8, R0, 0x30, RZ, 0x3c, !PT ;  /* 0x0000003000087812 */ /* 0x000fe400078e3cff */
[----:B------:R-:W-:-:S02]  /*2960*/  F2FP.SATFINITE.E4M3.F32.PACK_AB_MERGE_C R6, R13, R12, R14 ;  /* 0x0000000c0d06723e */ /* 0x000fc4000480700e */
[----:B------:R-:W-:Y:S01]  /*2970*/  F2FP.SATFINITE.E4M3.F32.PACK_AB_MERGE_C R7, R17, R16, R7 ;  /* 0x000000101107723e */ /* 0x000fe20004807007 */
[----:B------:R3:W-:Y:S01]  /*2980*/  STS.128 [R8+UR8], R148 ;  /* 0x0000009408007988 */ /* 0x0007e20008000c08 */
[----:B------:R-:W-:Y:S02]  /*2990*/  F2FP.SATFINITE.E4M3.F32.PACK_AB_MERGE_C R20, R21, R20, R22 ;  /* 0x000000141514723e */ /* 0x000fe40004807016 */
[----:B------:R-:W-:Y:S01]  /*29a0*/  LOP3.LUT R9, R0, 0x40, RZ, 0x3c, !PT ;  /* 0x0000004000097812 */ /* 0x000fe200078e3cff */
[----:B------:R3:W-:Y:S01]  /*29b0*/  STS.128 [R8+UR8+0x4000], R92 ;  /* 0x0040005c08007988 */ /* 0x0007e20008000c08 */
[----:B------:R-:W-:Y:S02]  /*29c0*/  F2FP.SATFINITE.E4M3.F32.PACK_AB_MERGE_C R21, R25, R24, R26 ;  /* 0x000000181915723e */ /* 0x000fe4000480701a */
[----:B------:R-:W-:Y:S01]  /*29d0*/  F2FP.SATFINITE.E4M3.F32.PACK_AB_MERGE_C R22, R29, R28, R30 ;  /* 0x0000001c1d16723e */ /* 0x000fe2000480701e */
[----:B------:R3:W-:Y:S01]  /*29e0*/  STS.128 [R9+UR8], R104 ;  /* 0x0000006809007988 */ /* 0x0007e20008000c08 */
[----:B------:R-:W-:-:S02]  /*29f0*/  F2FP.SATFINITE.E4M3.F32.PACK_AB_MERGE_C R23, R33, R32, R23 ;  /* 0x000000202117723e */ /* 0x000fc40004807017 */
[----:B------:R-:W-:Y:S01]  /*2a00*/  F2FP.SATFINITE.E4M3.F32.PACK_AB_MERGE_C R36, R37, R36, R38 ;  /* 0x000000242524723e */ /* 0x000fe20004807026 */
[----:B------:R3:W-:Y:S01]  /*2a10*/  STS.128 [R9+UR8+0x4000], R4 ;  /* 0x0040000409007988 */ /* 0x0007e20008000c08 */
[C---:B------:R-:W-:Y:S02]  /*2a20*/  LOP3.LUT R10, R0.reuse, 0x50, RZ, 0x3c, !PT ;  /* 0x00000050000a7812 */ /* 0x040fe400078e3cff */
[----:B------:R-:W-:Y:S02]  /*2a30*/  F2FP.SATFINITE.E4M3.F32.PACK_AB_MERGE_C R37, R41, R40, R42 ;  /* 0x000000282925723e */ /* 0x000fe4000480702a */
[----:B------:R-:W-:Y:S01]  /*2a40*/  F2FP.SATFINITE.E4M3.F32.PACK_AB_MERGE_C R38, R45, R44, R46 ;  /* 0x0000002c2d26723e */ /* 0x000fe2000480702e */
[----:B------:R3:W-:Y:S01]  /*2a50*/  STS.128 [R10+UR8], R108 ;  /* 0x0000006c0a007988 */ /* 0x0007e20008000c08 */
[----:B------:R-:W-:Y:S02]  /*2a60*/  F2FP.SATFINITE.E4M3.F32.PACK_AB_MERGE_C R39, R49, R48, R39 ;  /* 0x000000303127723e */ /* 0x000fe40004807027 */
[----:B------:R-:W-:Y:S01]  /*2a70*/  F2FP.SATFINITE.E4M3.F32.PACK_AB_MERGE_C R52, R53, R52, R54 ;  /* 0x000000343534723e */ /* 0x000fe20004807036 */
[----:B------:R3:W-:Y:S01]  /*2a80*/  STS.128 [R10+UR8+0x4000], R20 ;  /* 0x004000140a007988 */ /* 0x0007e20008000c08 */
[----:B------:R-:W-:-:S02]  /*2a90*/  LOP3.LUT R11, R0, 0x60, RZ, 0x3c, !PT ;  /* 0x00000060000b7812 */ /* 0x000fc400078e3cff */
[----:B------:R-:W-:Y:S02]  /*2aa0*/  F2FP.SATFINITE.E4M3.F32.PACK_AB_MERGE_C R90, R97, R96, R98 ;  /* 0x00000060615a723e */ /* 0x000fe40004807062 */
[----:B------:R-:W-:Y:S01]  /*2ab0*/  F2FP.SATFINITE.E4M3.F32.PACK_AB_MERGE_C R91, R101, R100, R91 ;  /* 0x00000064655b723e */ /* 0x000fe2000480705b */
[----:B------:R3:W-:Y:S01]  /*2ac0*/  STS.128 [R11+UR8], R112 ;  /* 0x000000700b007988 */ /* 0x0007e20008000c08 */
[----:B------:R-:W-:Y:S02]  /*2ad0*/  F2FP.SATFINITE.E4M3.F32.PACK_AB_MERGE_C R53, R57, R56, R58 ;  /* 0x000000383935723e */ /* 0x000fe4000480703a */
[----:B------:R-:W-:Y:S01]  /*2ae0*/  F2FP.SATFINITE.E4M3.F32.PACK_AB_MERGE_C R54, R61, R60, R62 ;  /* 0x0000003c3d36723e */ /* 0x000fe2000480703e */
[----:B------:R3:W-:Y:S01]  /*2af0*/  STS.128 [R11+UR8+0x4000], R36 ;  /* 0x004000240b007988 */ /* 0x0007e20008000c08 */
[----:B------:R-:W-:Y:S02]  /*2b00*/  F2FP.SATFINITE.E4M3.F32.PACK_AB_MERGE_C R55, R65, R64, R66 ;  /* 0x000000404137723e */ /* 0x000fe40004807042 */
[----:B--2---:R-:W-:-:S05]  /*2b10*/  LOP3.LUT R0, R0, 0x70, RZ, 0x3c, !PT ;  /* 0x0000007000007812 */ /* 0x004fca00078e3cff */
[----:B------:R3:W-:Y:S04]  /*2b20*/  STS.128 [R0+UR8], R88 ;  /* 0x0000005800007988 */ /* 0x0007e80008000c08 */
[----:B------:R3:W-:Y:S01]  /*2b30*/  STS.128 [R0+UR8+0x4000], R52 ;  /* 0x0040003400007988 */ /* 0x0007e20008000c08 */
[----:B------:R2:W-:Y:S06]  /*2b40*/  MEMBAR.ALL.CTA ;  /* 0x0000000000007992 */ /* 0x0005ec0000008000 */
[----:B--2---:R-:W2:Y:S02]  /*2b50*/  FENCE.VIEW.ASYNC.S ;  /* 0x00000000000073c6 */ /* 0x004ea40000000000 */
[----:B--2---:R-:W-:Y:S06]  /*2b60*/  BAR.SYNC.DEFER_BLOCKING 0x0 ;  /* 0x0000000000007b1d */ /* 0x004fec0000010000 */
[----:B------:R3:W-:Y:S01]  /*2b70*/  @UP1 UTMASTG.2D [UR4], [UR10] ;  /* 0x000000040a0013b5 */ /* 0x0007e20008008000 */
[----:B------:R0:W-:Y:S01]  /*2b80*/  UTMACMDFLUSH ;  /* 0x00000000000079b7 */ /* 0x0001e20000000000 */
[----:B------:R-:W-:-:S04]  /*2b90*/  DEPBAR.LE SB0, 0x0 ;  /* 0x000080000000791a */ /* 0x000fc80000000000 */
[----:B------:R-:W-:Y:S08]  /*2ba0*/  BAR.SYNC.DEFER_BLOCKING 0x0 ;  /* 0x0000000000007b1d */ /* 0x000ff00000010000 */
[----:B------:R-:W-:Y:S06]  /*2bb0*/  BAR.SYNC.DEFER_BLOCKING 0x0 ;  /* 0x0000000000007b1d */ /* 0x000fec0000010000 */
[----:B---3--:R-:W-:Y:S05]  /*2bc0*/  @P2 BRA `(.L_x_67) ;  /* 0x0000000000a02947 */ /* 0x008fea0003800000 */
[----:B------:R-:W2:Y:S01]  /*2bd0*/  S2UR UR5, SR_CgaCtaId ;  /* 0x00000000000579c3 */ /* 0x000ea20000008800 */
[----:B------:R-:W-:Y:S01]  /*2be0*/  NOP ;  /* 0x0000000000007918 */ /* 0x000fe20000000000 */
[----:B------:R-:W-:Y:S01]  /*2bf0*/  UMOV UR4, 0x50 ;  /* 0x0000005000047882 */ /* 0x000fe20000000000 */
[----:B------:R-:W-:Y:S02]  /*2c00*/  IMAD.U32 R0, RZ, RZ, UR24 ;  /* 0x00000018ff007e24 */ /* 0x000fe4000f8e00ff */
[----:B------:R-:W-:Y:S02]  /*2c10*/  IMAD.MOV.U32 R3, RZ, RZ, 0xff ;  /* 0x000000ffff037424 */ /* 0x000fe400078e00ff */
[----:B------:R-:W-:Y:S01]  /*2c20*/  IMAD.MOV.U32 R7, RZ, RZ, 0x1 ;  /* 0x00000001ff077424 */ /* 0x000fe200078e00ff */
[----:B------:R-:W-:-:S04]  /*2c30*/  LOP3.LUT R0, R0, 0xffff, RZ, 0xc0, !PT ;  /* 0x0000ffff00007812 */ /* 0x000fc800078ec0ff */
[----:B------:R-:W-:-:S05]  /*2c40*/  SHF.R.U32.HI R0, RZ, 0x5, R0 ;  /* 0x00000005ff007819 */ /* 0x000fca0000011600 */
[----:B------:R-:W-:Y:S01]  /*2c50*/  VIADD R2, R0, 0x10 ;  /* 0x0000001000027836 */ /* 0x000fe20000000000 */
[----:B------:R-:W-:Y:S01]  /*2c60*/  SHF.L.U32 R0, R3, R0, RZ ;  /* 0x0000000003007219 */ /* 0x000fe200000006ff */
[----:B--2---:R-:W-:-:S03]  /*2c70*/  ULEA UR6, UR5, UR4, 0x18 ;  /* 0x0000000405067291 */ /* 0x004fc6000f8ec0ff */
[----:B------:R-:W-:-:S04]  /*2c80*/  SHF.L.U32 R3, R7, R2, RZ ;  /* 0x0000000207037219 */ /* 0x000fc800000006ff */
[----:B------:R-:W-:Y:S02]  /*2c90*/  LOP3.LUT R0, R3, R0, RZ, 0xfc, !PT ;  /* 0x0000000003007212 */ /* 0x000fe400078efcff */
[----:B------:R-:W2:Y:S02]  /*2ca0*/  LDS R5, [UR6] ;  /* 0x00000006ff057984 */ /* 0x000ea40008000800 */
[C---:B------:R-:W-:Y:S02]  /*2cb0*/  LOP3.LUT R2, R0.reuse, 0xffff, RZ, 0xc0, !PT ;  /* 0x0000ffff00027812 */ /* 0x040fe400078ec0ff */
[----:B--2---:R-:W-:-:S04]  /*2cc0*/  LOP3.LUT R3, R0, 0xffff, R5, 0x80, !PT ;  /* 0x0000ffff00037812 */ /* 0x004fc800078e8005 */
[----:B------:R-:W-:-:S13]  /*2cd0*/  ISETP.NE.AND P0, PT, R3, R2, PT ;  /* 0x000000020300720c */ /* 0x000fda0003f05270 */
[----:B------:R-:W-:Y:S05]  /*2ce0*/  @P0 BRA `(.L_x_68) ;  /* 0x0000000000500947 */ /* 0x000fea0003800000 */
[----:B------:R-:W-:Y:S02]  /*2cf0*/  SHF.R.U32.HI R5, RZ, 0x10, R5 ;  /* 0x00000010ff057819 */ /* 0x000fe40000011605 */
[----:B------:R-:W-:-:S04]  /*2d00*/  SHF.R.U32.HI R2, RZ, 0x10, R0 ;  /* 0x00000010ff027819 */ /* 0x000fc80000011600 */
[----:B------:R-:W-:-:S04]  /*2d10*/  LOP3.LUT R5, R5, R2, RZ, 0xc0, !PT ;  /* 0x0000000205057212 */ /* 0x000fc800078ec0ff */
[----:B------:R-:W-:-:S13]  /*2d20*/  ISETP.NE.AND P0, PT, R5, R2, PT ;  /* 0x000000020500720c */ /* 0x000fda0003f05270 */
[----:B------:R-:W-:Y:S05]  /*2d30*/  @P0 BRA `(.L_x_69) ;  /* 0x0000000000300947 */ /* 0x000fea0003800000 */
[----:B------:R-:W-:Y:S01]  /*2d40*/  R2UR UR4, R0 ;  /* 0x00000000000472ca */ /* 0x000fe200000e0000 */
[----:B------:R-:W-:Y:S01]  /*2d50*/  VOTEU.ANY UR5, UPT, PT ;  /* 0x0000000000057886 */ /* 0x000fe200038e0100 */
[----:B------:R-:W2:Y:S01]  /*2d60*/  S2R R0, SR_LANEID ;  /* 0x0000000000007919 */ /* 0x000ea20000000000 */
[----:B------:R-:W-:-:S10]  /*2d70*/  UFLO.U32 UR5, UR5 ;  /* 0x00000005000572bd */ /* 0x000fd400080e0000 */
[----:B------:R-:W-:-:S06]  /*2d80*/  ULOP3.LUT UR4, URZ, UR4, URZ, 0x33, !UPT ;  /* 0x00000004ff047292 */ /* 0x000fcc000f8e33ff */
[----:B------:R-:W-:-:S04]  /*2d90*/  IMAD.U32 R2, RZ, RZ, UR4 ;  /* 0x00000004ff027e24 */ /* 0x000fc8000f8e00ff */
[----:B------:R-:W3:Y:S02]  /*2da0*/  REDUX UR7, R2 ;  /* 0x00000000020773c4 */ /* 0x000ee40000000000 */
[----:B------:R4:W-:Y:S01]  /*2db0*/  UTCATOMSWS.AND URZ, UR4 ;  /* 0x0000000400ff79e3 */ /* 0x0009e20008000000 */
[----:B--2---:R-:W-:Y:S01]  /*2dc0*/  ISETP.EQ.U32.AND P0, PT, R0, UR5, PT ;  /* 0x0000000500007c0c */ /* 0x004fe2000bf02070 */
[----:B---3--:R-:W-:-:S12]  /*2dd0*/  IMAD.U32 R0, RZ, RZ, UR7 ;  /* 0x00000007ff007e24 */ /* 0x008fd8000f8e00ff */
[----:B------:R4:W-:Y:S01]  /*2de0*/  @P0 ATOMS.AND RZ, [UR6], R0 ;  /* 0x00000000ffff098c */ /* 0x0009e2000a800006 */
[----:B------:R-:W-:Y:S05]  /*2df0*/  BRA `(.L_x_67) ;  /* 0x0000000000147947 */ /* 0x000fea0003800000 */
.L_x_69:
[----:B------:R-:W-:-:S07]  /*2e00*/  MOV R2, 0x2e20 ;  /* 0x00002e2000027802 */ /* 0x000fce0000000f00 */
[----:B-1----:R-:W-:Y:S05]  /*2e10*/  CALL.REL.NOINC `($__internal_0_$__cuda_sm10x_tcgen05_guardrail_trap_col_being_dealloced_not_returned_by_alloc) ;  /* 0x0000000000447944 */ /* 0x002fea0003c00000 */
[----:B------:R-:W-:Y:S05]  /*2e20*/  BRA `(.L_x_67) ;  /* 0x0000000000087947 */ /* 0x000fea0003800000 */
.L_x_68:
[----:B------:R-:W-:-:S07]  /*2e30*/  MOV R2, 0x2e50 ;  /* 0x00002e5000027802 */ /* 0x000fce0000000f00 */
[----:B-1----:R-:W-:Y:S05]  /*2e40*/  CALL.REL.NOINC `($__internal_2_$__cuda_sm10x_tcgen05_guardrail_trap_unallocated_columns_being_dealloced) ;  /* 0x0000000000507944 */ /* 0x002fea0003c00000 */
.L_x_67:
[----:B------:R-:W-:Y:S01]  /*2e50*/  NOP ;  /* 0x0000000000007918 */ /* 0x000fe20000000000 */
[----:B----4-:R-:W-:Y:S05]  /*2e60*/  EXIT ;  /* 0x000000000000794d */ /* 0x010fea0003800000 */
.L_x_56:
[----:B------:R-:W2:Y:S02]  /*2e70*/  SYNCS.PHASECHK.TRANS64.TRYWAIT P0, [UR8+0x6000], RZ ;  /* 0x006000ffff0075a7 */ /* 0x000ea40008001108 */
[----:B--2---:R-:W-:Y:S05]  /*2e80*/  @!P0 BRA `(.L_x_56) ;  /* 0xfffffffc00f88947 */ /* 0x004fea000383ffff */
[----:B------:R-:W-:Y:S05]  /*2e90*/  BRA `(.L_x_70) ;  /* 0xffffffe800d87947 */ /* 0x000fea000383ffff */
.L_x_58:
[----:B------:R-:W2:Y:S02]  /*2ea0*/  SYNCS.PHASECHK.TRANS64.TRYWAIT P1, [UR8+0x6010], RZ ;  /* 0x006010ffff0075a7 */ /* 0x000ea40008021108 */
[----:B--2---:R-:W-:Y:S05]  /*2eb0*/  @!P1 BRA `(.L_x_58) ;  /* 0xfffffffc00f89947 */ /* 0x004fea000383ffff */
[----:B------:R-:W-:Y:S05]  /*2ec0*/  BRA `(.L_x_71) ;  /* 0xffffffec002c7947 */ /* 0x000fea000383ffff */
.L_x_59:
[----:B------:R-:W3:Y:S02]  /*2ed0*/  SYNCS.PHASECHK.TRANS64.TRYWAIT P0, [UR16+0x6000], R4 ;  /* 0x00600004ff0075a7 */ /* 0x000ee40008001110 */
[----:B---3--:R-:W-:Y:S05]  /*2ee0*/  @!P0 BRA `(.L_x_59) ;  /* 0xfffffffc00f88947 */ /* 0x008fea000383ffff */
[----:B------:R-:W-:Y:S05]  /*2ef0*/  BRA `(.L_x_72) ;  /* 0xffffffec00b47947 */ /* 0x000fea000383ffff */
.L_x_61:
[----:B------:R-:W3:Y:S02]  /*2f00*/  SYNCS.PHASECHK.TRANS64.TRYWAIT P0, [UR16+0x6010], R4 ;  /* 0x00601004ff0075a7 */ /* 0x000ee40008001110 */
[----:B---3--:R-:W-:Y:S05]  /*2f10*/  @!P0 BRA `(.L_x_61) ;  /* 0xfffffffc00f88947 */ /* 0x008fea000383ffff */
[----:B------:R-:W-:Y:S05]  /*2f20*/  BRA `(.L_x_73) ;  /* 0xfffffff000047947 */ /* 0x000fea000383ffff */
        .weak           $__internal_0_$__cuda_sm10x_tcgen05_guardrail_trap_col_being_dealloced_not_returned_by_alloc
        .type           $__internal_0_$__cuda_sm10x_tcgen05_guardrail_trap_col_being_dealloced_not_returned_by_alloc,@function
        .size           $__internal_0_$__cuda_sm10x_tcgen05_guardrail_trap_col_being_dealloced_not_returned_by_alloc,($__internal_1_$__cuda_sm10x_tcgen05_guardrail_trap_phase_invalid_during_alloc - $__internal_0_$__cuda_sm10x_tcgen05_guardrail_trap_col_being_dealloced_not_returned_by_alloc)
$__internal_0_$__cuda_sm10x_tcgen05_guardrail_trap_col_being_dealloced_not_returned_by_alloc:
[----:B------:R-:W-:Y:S05]  /*2f30*/  BPT.TRAP 0x1 ;  /* 0x000000040000795c */ /* 0x000fea0000300000 */
[----:B------:R-:W-:-:S04]  /*2f40*/  IMAD.MOV.U32 R3, RZ, RZ, 0x0 ;  /* 0x00000000ff037424 */ /* 0x000fc800078e00ff */
[----:B------:R-:W-:Y:S05]  /*2f50*/  RET.REL.NODEC R2 `(gluon_tcgen05) ;  /* 0xffffffd002287950 */ /* 0x000fea0003c3ffff */
        .weak           $__internal_1_$__cuda_sm10x_tcgen05_guardrail_trap_phase_invalid_during_alloc
        .type           $__internal_1_$__cuda_sm10x_tcgen05_guardrail_trap_phase_invalid_during_alloc,@function
        .size           $__internal_1_$__cuda_sm10x_tcgen05_guardrail_trap_phase_invalid_during_alloc,($__internal_2_$__cuda_sm10x_tcgen05_guardrail_trap_unallocated_columns_being_dealloced - $__internal_1_$__cuda_sm10x_tcgen05_guardrail_trap_phase_invalid_during_alloc)
$__internal_1_$__cuda_sm10x_tcgen05_guardrail_trap_phase_invalid_during_alloc:
[----:B------:R-:W-:Y:S05]  /*2f60*/  BPT.TRAP 0x1 ;  /* 0x000000040000795c */ /* 0x000fea0000300000 */
[----:B------:R-:W-:-:S04]  /*2f70*/  IMAD.MOV.U32 R3, RZ, RZ, 0x0 ;  /* 0x00000000ff037424 */ /* 0x000fc800078e00ff */
[----:B------:R-:W-:Y:S05]  /*2f80*/  RET.REL.NODEC R2 `(gluon_tcgen05) ;  /* 0xffffffd0021c7950 */ /* 0x000fea0003c3ffff */
        .weak           $__internal_2_$__cuda_sm10x_tcgen05_guardrail_trap_unallocated_columns_being_dealloced
        .type           $__internal_2_$__cuda_sm10x_tcgen05_guardrail_trap_unallocated_columns_being_dealloced,@function
        .size           $__internal_2_$__cuda_sm10x_tcgen05_guardrail_trap_unallocated_columns_being_dealloced,(.L_x_77 - $__internal_2_$__cuda_sm10x_tcgen05_guardrail_trap_unallocated_columns_being_dealloced)
$__internal_2_$__cuda_sm10x_tcgen05_guardrail_trap_unallocated_columns_being_dealloced:
[----:B------:R-:W-:Y:S05]  /*2f90*/  BPT.TRAP 0x1 ;  /* 0x000000040000795c */ /* 0x000fea0000300000 */
[----:B------:R-:W-:-:S04]  /*2fa0*/  IMAD.MOV.U32 R3, RZ, RZ, 0x0 ;  /* 0x00000000ff037424 */ /* 0x000fc800078e00ff */
[----:B------:R-:W-:Y:S05]  /*2fb0*/  RET.REL.NODEC R2 `(gluon_tcgen05) ;  /* 0xffffffd002107950 */ /* 0x000fea0003c3ffff */
.L_x_74:
[----:B------:R-:W-:-:S00]  /*2fc0*/  BRA `(.L_x_74) ;  /* 0xfffffffc00fc7947 */ /* 0x000fc0000383ffff */
[----:B------:R-:W-:-:S00]  /*2fd0*/  NOP ;  /* 0x0000000000007918 */ /* 0x000fc00000000000 */
        /* <DEDUP_REMOVED lines=10> */
.L_x_77:


//--------------------- .nv.shared.gluon_tcgen05  --------------------------
	.section	.nv.shared.gluon_tcgen05,"aw",@nobits
	.sectionflags	@""
	.align	16
	.zero		1024


//--------------------- .nv.shared.reserved.0     --------------------------
	.section	.nv.shared.reserved.0,"aw",@nobits
	.align	8
	.weak		__nv_reservedSMEM_offset_0_alias
	.size		__nv_reservedSMEM_offset_0_alias, 0, 64
	.other		__nv_reservedSMEM_offset_0_alias,@"STO_CUDA_RESERVED_SHARED STV_DEFAULT"
__nv_reservedSMEM_offset_0_alias:
	.zero		0
.nv.shared.reserved.0:
	.zero		64
	.weak		__nv_reservedSMEM_allocation_phase
	.type		__nv_reservedSMEM_allocation_phase,@object
	.size		__nv_reservedSMEM_allocation_phase,(.L_0 - __nv_reservedSMEM_allocation_phase)
__nv_reservedSMEM_allocation_phase:
	.zero		1
.L_0:
	.zero		7
	.weak		__nv_reservedSMEM_devtool_atexit_pc
	.type		__nv_reservedSMEM_devtool_atexit_pc,@object
	.size		__nv_reservedSMEM_devtool_atexit_pc,(__nv_reservedSMEM_allocation_mask - __nv_reservedSMEM_devtool_atexit_pc)
__nv_reservedSMEM_devtool_atexit_pc:
	.zero		8
	.weak		__nv_reservedSMEM_allocation_mask
	.type		__nv_reservedSMEM_allocation_mask,@object
	.size		__nv_reservedSMEM_allocation_mask,(.L_2 - __nv_reservedSMEM_allocation_mask)
__nv_reservedSMEM_allocation_mask:
	.zero		4
.L_2:


//--------------------- .nv.constant0.gluon_tcgen05 --------------------------
	.section	.nv.constant0.gluon_tcgen05,"a",@progbits
	.sectionflags	@""
	.align	4
.nv.constant0.gluon_tcgen05:
	.zero		976


//--------------------- SYMBOLS --------------------------

	.type		.nv.reservedSmem.offset0,@object
	.size		.nv.reservedSmem.offset0,0x4
	.type		.nv.reservedSmem.cap,@object
	.size		.nv.reservedSmem.cap,0x4
